//
// Generated by NVIDIA NVVM Compiler
//
// Compiler Build ID: CL-36424714
// Cuda compilation tools, release 13.0, V13.0.88
// Based on NVVM 20.0.0
//

.version 9.0
.target sm_100
.address_size 64

	// .globl	_Z3knnPdPiiiS_iS_
.extern .func  (.param .b32 func_retval0) vprintf
(
	.param .b64 vprintf_param_0,
	.param .b64 vprintf_param_1
)
;
.global .align 1 .b8 $str[14] = {84, 104, 114, 101, 97, 100, 32, 37, 100, 32, 37, 100, 10};
.global .align 1 .b8 $str$1[10] = {68, 97, 116, 97, 32, 37, 100, 58, 32};
.global .align 1 .b8 $str$2[4] = {37, 102, 32};
.global .align 1 .b8 $str$3[11] = {76, 97, 98, 101, 108, 58, 32, 37, 100, 10};
.global .align 1 .b8 $str$4[30] = {70, 105, 110, 105, 115, 104, 101, 100, 32, 112, 114, 105, 110, 116, 105, 110, 103, 32, 116, 111, 112, 32, 53, 32, 100, 97, 116, 97, 10};

.visible .entry _Z3knnPdPiiiS_iS_(
	.param .u64 .ptr .align 1 _Z3knnPdPiiiS_iS__param_0,
	.param .u64 .ptr .align 1 _Z3knnPdPiiiS_iS__param_1,
	.param .u32 _Z3knnPdPiiiS_iS__param_2,
	.param .u32 _Z3knnPdPiiiS_iS__param_3,
	.param .u64 .ptr .align 1 _Z3knnPdPiiiS_iS__param_4,
	.param .u32 _Z3knnPdPiiiS_iS__param_5,
	.param .u64 .ptr .align 1 _Z3knnPdPiiiS_iS__param_6
)
{
	.local .align 8 .b8 	__local_depot0[8];
	.reg .b64 	%SP;
	.reg .b64 	%SPL;
	.reg .pred 	%p<12>;
	.reg .b32 	%r<132>;
	.reg .b64 	%rd<69>;
	.reg .b64 	%fd<32>;

	mov.u64 	%SPL, __local_depot0;
	cvta.local.u64 	%SP, %SPL;
	ld.param.u64 	%rd8, [_Z3knnPdPiiiS_iS__param_0];
	ld.param.u64 	%rd9, [_Z3knnPdPiiiS_iS__param_1];
	ld.param.u32 	%r18, [_Z3knnPdPiiiS_iS__param_3];
	cvta.to.global.u64 	%rd1, %rd8;
	cvta.to.global.u64 	%rd2, %rd9;
	add.u64 	%rd10, %SP, 0;
	add.u64 	%rd3, %SPL, 0;
	mov.u32 	%r19, %tid.x;
	mov.u32 	%r20, %ctaid.x;
	st.local.v2.u32 	[%rd3], {%r19, %r20};
	mov.u64 	%rd11, $str;
	cvta.global.u64 	%rd12, %rd11;
	{ // callseq 0, 0
	.param .b64 param0;
	st.param.b64 	[param0], %rd12;
	.param .b64 param1;
	st.param.b64 	[param1], %rd10;
	.param .b32 retval0;
	call.uni (retval0), 
	vprintf, 
	(
	param0, 
	param1
	);
	ld.param.b32 	%r21, [retval0];
	} // callseq 0
	setp.lt.s32 	%p1, %r18, 1;
	@%p1 bra 	$L__BB0_16;
	and.b32  	%r1, %r18, 15;
	add.s32 	%r2, %r1, -1;
	and.b32  	%r3, %r18, 7;
	add.s32 	%r4, %r3, -1;
	and.b32  	%r5, %r18, 2147483632;
	and.b32  	%r6, %r18, 3;
	neg.s32 	%r7, %r5;
	mov.b32 	%r127, 0;
	mov.u64 	%rd18, $str$1;
$L__BB0_2:
	setp.lt.u32 	%p2, %r18, 16;
	st.local.u32 	[%rd3], %r127;
	cvta.global.u64 	%rd19, %rd18;
	{ // callseq 11, 0
	.param .b64 param0;
	st.param.b64 	[param0], %rd19;
	.param .b64 param1;
	st.param.b64 	[param1], %rd10;
	.param .b32 retval0;
	call.uni (retval0), 
	vprintf, 
	(
	param0, 
	param1
	);
	ld.param.b32 	%r55, [retval0];
	} // callseq 11
	mul.lo.s32 	%r9, %r127, %r18;
	mov.b32 	%r130, 0;
	@%p2 bra 	$L__BB0_5;
	mul.wide.u32 	%rd21, %r9, 8;
	add.s64 	%rd22, %rd1, %rd21;
	add.s64 	%rd68, %rd22, 64;
	mov.u32 	%r128, %r7;
$L__BB0_4:
	.pragma "nounroll";
	ld.global.f64 	%fd1, [%rd68+-64];
	st.local.f64 	[%rd3], %fd1;
	mov.u64 	%rd23, $str$2;
	cvta.global.u64 	%rd24, %rd23;
	add.u64 	%rd25, %SP, 0;
	{ // callseq 12, 0
	.param .b64 param0;
	st.param.b64 	[param0], %rd24;
	.param .b64 param1;
	st.param.b64 	[param1], %rd25;
	.param .b32 retval0;
	call.uni (retval0), 
	vprintf, 
	(
	param0, 
	param1
	);
	ld.param.b32 	%r57, [retval0];
	} // callseq 12
	ld.global.f64 	%fd2, [%rd68+-56];
	st.local.f64 	[%rd3], %fd2;
	{ // callseq 13, 0
	.param .b64 param0;
	st.param.b64 	[param0], %rd24;
	.param .b64 param1;
	st.param.b64 	[param1], %rd25;
	.param .b32 retval0;
	call.uni (retval0), 
	vprintf, 
	(
	param0, 
	param1
	);
	ld.param.b32 	%r59, [retval0];
	} // callseq 13
	ld.global.f64 	%fd3, [%rd68+-48];
	st.local.f64 	[%rd3], %fd3;
	{ // callseq 14, 0
	.param .b64 param0;
	st.param.b64 	[param0], %rd24;
	.param .b64 param1;
	st.param.b64 	[param1], %rd25;
	.param .b32 retval0;
	call.uni (retval0), 
	vprintf, 
	(
	param0, 
	param1
	);
	ld.param.b32 	%r61, [retval0];
	} // callseq 14
	ld.global.f64 	%fd4, [%rd68+-40];
	st.local.f64 	[%rd3], %fd4;
	{ // callseq 15, 0
	.param .b64 param0;
	st.param.b64 	[param0], %rd24;
	.param .b64 param1;
	st.param.b64 	[param1], %rd25;
	.param .b32 retval0;
	call.uni (retval0), 
	vprintf, 
	(
	param0, 
	param1
	);
	ld.param.b32 	%r63, [retval0];
	} // callseq 15
	ld.global.f64 	%fd5, [%rd68+-32];
	st.local.f64 	[%rd3], %fd5;
	{ // callseq 16, 0
	.param .b64 param0;
	st.param.b64 	[param0], %rd24;
	.param .b64 param1;
	st.param.b64 	[param1], %rd25;
	.param .b32 retval0;
	call.uni (retval0), 
	vprintf, 
	(
	param0, 
	param1
	);
	ld.param.b32 	%r65, [retval0];
	} // callseq 16
	ld.global.f64 	%fd6, [%rd68+-24];
	st.local.f64 	[%rd3], %fd6;
	{ // callseq 17, 0
	.param .b64 param0;
	st.param.b64 	[param0], %rd24;
	.param .b64 param1;
	st.param.b64 	[param1], %rd25;
	.param .b32 retval0;
	call.uni (retval0), 
	vprintf, 
	(
	param0, 
	param1
	);
	ld.param.b32 	%r67, [retval0];
	} // callseq 17
	ld.global.f64 	%fd7, [%rd68+-16];
	st.local.f64 	[%rd3], %fd7;
	{ // callseq 18, 0
	.param .b64 param0;
	st.param.b64 	[param0], %rd24;
	.param .b64 param1;
	st.param.b64 	[param1], %rd25;
	.param .b32 retval0;
	call.uni (retval0), 
	vprintf, 
	(
	param0, 
	param1
	);
	ld.param.b32 	%r69, [retval0];
	} // callseq 18
	ld.global.f64 	%fd8, [%rd68+-8];
	st.local.f64 	[%rd3], %fd8;
	{ // callseq 19, 0
	.param .b64 param0;
	st.param.b64 	[param0], %rd24;
	.param .b64 param1;
	st.param.b64 	[param1], %rd25;
	.param .b32 retval0;
	call.uni (retval0), 
	vprintf, 
	(
	param0, 
	param1
	);
	ld.param.b32 	%r71, [retval0];
	} // callseq 19
	ld.global.f64 	%fd9, [%rd68];
	st.local.f64 	[%rd3], %fd9;
	{ // callseq 20, 0
	.param .b64 param0;
	st.param.b64 	[param0], %rd24;
	.param .b64 param1;
	st.param.b64 	[param1], %rd25;
	.param .b32 retval0;
	call.uni (retval0), 
	vprintf, 
	(
	param0, 
	param1
	);
	ld.param.b32 	%r73, [retval0];
	} // callseq 20
	ld.global.f64 	%fd10, [%rd68+8];
	st.local.f64 	[%rd3], %fd10;
	{ // callseq 21, 0
	.param .b64 param0;
	st.param.b64 	[param0], %rd24;
	.param .b64 param1;
	st.param.b64 	[param1], %rd25;
	.param .b32 retval0;
	call.uni (retval0), 
	vprintf, 
	(
	param0, 
	param1
	);
	ld.param.b32 	%r75, [retval0];
	} // callseq 21
	ld.global.f64 	%fd11, [%rd68+16];
	st.local.f64 	[%rd3], %fd11;
	{ // callseq 22, 0
	.param .b64 param0;
	st.param.b64 	[param0], %rd24;
	.param .b64 param1;
	st.param.b64 	[param1], %rd25;
	.param .b32 retval0;
	call.uni (retval0), 
	vprintf, 
	(
	param0, 
	param1
	);
	ld.param.b32 	%r77, [retval0];
	} // callseq 22
	ld.global.f64 	%fd12, [%rd68+24];
	st.local.f64 	[%rd3], %fd12;
	{ // callseq 23, 0
	.param .b64 param0;
	st.param.b64 	[param0], %rd24;
	.param .b64 param1;
	st.param.b64 	[param1], %rd25;
	.param .b32 retval0;
	call.uni (retval0), 
	vprintf, 
	(
	param0, 
	param1
	);
	ld.param.b32 	%r79, [retval0];
	} // callseq 23
	ld.global.f64 	%fd13, [%rd68+32];
	st.local.f64 	[%rd3], %fd13;
	{ // callseq 24, 0
	.param .b64 param0;
	st.param.b64 	[param0], %rd24;
	.param .b64 param1;
	st.param.b64 	[param1], %rd25;
	.param .b32 retval0;
	call.uni (retval0), 
	vprintf, 
	(
	param0, 
	param1
	);
	ld.param.b32 	%r81, [retval0];
	} // callseq 24
	ld.global.f64 	%fd14, [%rd68+40];
	st.local.f64 	[%rd3], %fd14;
	{ // callseq 25, 0
	.param .b64 param0;
	st.param.b64 	[param0], %rd24;
	.param .b64 param1;
	st.param.b64 	[param1], %rd25;
	.param .b32 retval0;
	call.uni (retval0), 
	vprintf, 
	(
	param0, 
	param1
	);
	ld.param.b32 	%r83, [retval0];
	} // callseq 25
	ld.global.f64 	%fd15, [%rd68+48];
	st.local.f64 	[%rd3], %fd15;
	{ // callseq 26, 0
	.param .b64 param0;
	st.param.b64 	[param0], %rd24;
	.param .b64 param1;
	st.param.b64 	[param1], %rd25;
	.param .b32 retval0;
	call.uni (retval0), 
	vprintf, 
	(
	param0, 
	param1
	);
	ld.param.b32 	%r85, [retval0];
	} // callseq 26
	ld.global.f64 	%fd16, [%rd68+56];
	st.local.f64 	[%rd3], %fd16;
	{ // callseq 27, 0
	.param .b64 param0;
	st.param.b64 	[param0], %rd24;
	.param .b64 param1;
	st.param.b64 	[param1], %rd25;
	.param .b32 retval0;
	call.uni (retval0), 
	vprintf, 
	(
	param0, 
	param1
	);
	ld.param.b32 	%r87, [retval0];
	} // callseq 27
	add.s32 	%r128, %r128, 16;
	add.s64 	%rd68, %rd68, 128;
	setp.eq.s32 	%p3, %r128, 0;
	mov.u32 	%r130, %r5;
	@%p3 bra 	$L__BB0_5;
	bra.uni 	$L__BB0_4;
$L__BB0_5:
	setp.eq.s32 	%p4, %r1, 0;
	@%p4 bra 	$L__BB0_15;
	setp.lt.u32 	%p5, %r2, 7;
	@%p5 bra 	$L__BB0_8;
	add.s32 	%r89, %r130, %r9;
	mul.wide.u32 	%rd26, %r89, 8;
	add.s64 	%rd27, %rd1, %rd26;
	ld.global.f64 	%fd17, [%rd27];
	st.local.f64 	[%rd3], %fd17;
	mov.u64 	%rd28, $str$2;
	cvta.global.u64 	%rd29, %rd28;
	add.u64 	%rd30, %SP, 0;
	{ // callseq 28, 0
	.param .b64 param0;
	st.param.b64 	[param0], %rd29;
	.param .b64 param1;
	st.param.b64 	[param1], %rd30;
	.param .b32 retval0;
	call.uni (retval0), 
	vprintf, 
	(
	param0, 
	param1
	);
	ld.param.b32 	%r90, [retval0];
	} // callseq 28
	cvt.u64.u32 	%rd31, %r9;
	cvt.u64.u32 	%rd32, %r130;
	add.s64 	%rd33, %rd32, %rd31;
	shl.b64 	%rd34, %rd33, 3;
	add.s64 	%rd35, %rd1, %rd34;
	ld.global.f64 	%fd18, [%rd35+8];
	st.local.f64 	[%rd3], %fd18;
	{ // callseq 29, 0
	.param .b64 param0;
	st.param.b64 	[param0], %rd29;
	.param .b64 param1;
	st.param.b64 	[param1], %rd30;
	.param .b32 retval0;
	call.uni (retval0), 
	vprintf, 
	(
	param0, 
	param1
	);
	ld.param.b32 	%r92, [retval0];
	} // callseq 29
	ld.global.f64 	%fd19, [%rd35+16];
	st.local.f64 	[%rd3], %fd19;
	{ // callseq 30, 0
	.param .b64 param0;
	st.param.b64 	[param0], %rd29;
	.param .b64 param1;
	st.param.b64 	[param1], %rd30;
	.param .b32 retval0;
	call.uni (retval0), 
	vprintf, 
	(
	param0, 
	param1
	);
	ld.param.b32 	%r94, [retval0];
	} // callseq 30
	ld.global.f64 	%fd20, [%rd35+24];
	st.local.f64 	[%rd3], %fd20;
	{ // callseq 31, 0
	.param .b64 param0;
	st.param.b64 	[param0], %rd29;
	.param .b64 param1;
	st.param.b64 	[param1], %rd30;
	.param .b32 retval0;
	call.uni (retval0), 
	vprintf, 
	(
	param0, 
	param1
	);
	ld.param.b32 	%r96, [retval0];
	} // callseq 31
	ld.global.f64 	%fd21, [%rd35+32];
	st.local.f64 	[%rd3], %fd21;
	{ // callseq 32, 0
	.param .b64 param0;
	st.param.b64 	[param0], %rd29;
	.param .b64 param1;
	st.param.b64 	[param1], %rd30;
	.param .b32 retval0;
	call.uni (retval0), 
	vprintf, 
	(
	param0, 
	param1
	);
	ld.param.b32 	%r98, [retval0];
	} // callseq 32
	ld.global.f64 	%fd22, [%rd35+40];
	st.local.f64 	[%rd3], %fd22;
	{ // callseq 33, 0
	.param .b64 param0;
	st.param.b64 	[param0], %rd29;
	.param .b64 param1;
	st.param.b64 	[param1], %rd30;
	.param .b32 retval0;
	call.uni (retval0), 
	vprintf, 
	(
	param0, 
	param1
	);
	ld.param.b32 	%r100, [retval0];
	} // callseq 33
	ld.global.f64 	%fd23, [%rd35+48];
	st.local.f64 	[%rd3], %fd23;
	{ // callseq 34, 0
	.param .b64 param0;
	st.param.b64 	[param0], %rd29;
	.param .b64 param1;
	st.param.b64 	[param1], %rd30;
	.param .b32 retval0;
	call.uni (retval0), 
	vprintf, 
	(
	param0, 
	param1
	);
	ld.param.b32 	%r102, [retval0];
	} // callseq 34
	ld.global.f64 	%fd24, [%rd35+56];
	st.local.f64 	[%rd3], %fd24;
	{ // callseq 35, 0
	.param .b64 param0;
	st.param.b64 	[param0], %rd29;
	.param .b64 param1;
	st.param.b64 	[param1], %rd30;
	.param .b32 retval0;
	call.uni (retval0), 
	vprintf, 
	(
	param0, 
	param1
	);
	ld.param.b32 	%r104, [retval0];
	} // callseq 35
	add.s32 	%r130, %r130, 8;
$L__BB0_8:
	setp.eq.s32 	%p6, %r3, 0;
	@%p6 bra 	$L__BB0_15;
	setp.lt.u32 	%p7, %r4, 3;
	@%p7 bra 	$L__BB0_11;
	add.s32 	%r106, %r130, %r9;
	mul.wide.u32 	%rd36, %r106, 8;
	add.s64 	%rd37, %rd1, %rd36;
	ld.global.f64 	%fd25, [%rd37];
	st.local.f64 	[%rd3], %fd25;
	mov.u64 	%rd38, $str$2;
	cvta.global.u64 	%rd39, %rd38;
	add.u64 	%rd40, %SP, 0;
	{ // callseq 36, 0
	.param .b64 param0;
	st.param.b64 	[param0], %rd39;
	.param .b64 param1;
	st.param.b64 	[param1], %rd40;
	.param .b32 retval0;
	call.uni (retval0), 
	vprintf, 
	(
	param0, 
	param1
	);
	ld.param.b32 	%r107, [retval0];
	} // callseq 36
	cvt.u64.u32 	%rd41, %r9;
	cvt.u64.u32 	%rd42, %r130;
	add.s64 	%rd43, %rd42, %rd41;
	shl.b64 	%rd44, %rd43, 3;
	add.s64 	%rd45, %rd1, %rd44;
	ld.global.f64 	%fd26, [%rd45+8];
	st.local.f64 	[%rd3], %fd26;
	{ // callseq 37, 0
	.param .b64 param0;
	st.param.b64 	[param0], %rd39;
	.param .b64 param1;
	st.param.b64 	[param1], %rd40;
	.param .b32 retval0;
	call.uni (retval0), 
	vprintf, 
	(
	param0, 
	param1
	);
	ld.param.b32 	%r109, [retval0];
	} // callseq 37
	ld.global.f64 	%fd27, [%rd45+16];
	st.local.f64 	[%rd3], %fd27;
	{ // callseq 38, 0
	.param .b64 param0;
	st.param.b64 	[param0], %rd39;
	.param .b64 param1;
	st.param.b64 	[param1], %rd40;
	.param .b32 retval0;
	call.uni (retval0), 
	vprintf, 
	(
	param0, 
	param1
	);
	ld.param.b32 	%r111, [retval0];
	} // callseq 38
	ld.global.f64 	%fd28, [%rd45+24];
	st.local.f64 	[%rd3], %fd28;
	{ // callseq 39, 0
	.param .b64 param0;
	st.param.b64 	[param0], %rd39;
	.param .b64 param1;
	st.param.b64 	[param1], %rd40;
	.param .b32 retval0;
	call.uni (retval0), 
	vprintf, 
	(
	param0, 
	param1
	);
	ld.param.b32 	%r113, [retval0];
	} // callseq 39
	add.s32 	%r130, %r130, 4;
$L__BB0_11:
	setp.eq.s32 	%p8, %r6, 0;
	@%p8 bra 	$L__BB0_15;
	setp.eq.s32 	%p9, %r6, 1;
	add.s32 	%r115, %r130, %r9;
	mul.wide.u32 	%rd46, %r115, 8;
	add.s64 	%rd47, %rd1, %rd46;
	ld.global.f64 	%fd29, [%rd47];
	st.local.f64 	[%rd3], %fd29;
	mov.u64 	%rd48, $str$2;
	cvta.global.u64 	%rd49, %rd48;
	add.u64 	%rd50, %SP, 0;
	{ // callseq 40, 0
	.param .b64 param0;
	st.param.b64 	[param0], %rd49;
	.param .b64 param1;
	st.param.b64 	[param1], %rd50;
	.param .b32 retval0;
	call.uni (retval0), 
	vprintf, 
	(
	param0, 
	param1
	);
	ld.param.b32 	%r116, [retval0];
	} // callseq 40
	@%p9 bra 	$L__BB0_15;
	setp.eq.s32 	%p10, %r6, 2;
	cvt.u64.u32 	%rd51, %r9;
	cvt.u64.u32 	%rd52, %r130;
	add.s64 	%rd53, %rd52, %rd51;
	shl.b64 	%rd54, %rd53, 3;
	add.s64 	%rd7, %rd1, %rd54;
	ld.global.f64 	%fd30, [%rd7+8];
	st.local.f64 	[%rd3], %fd30;
	cvta.global.u64 	%rd56, %rd48;
	{ // callseq 41, 0
	.param .b64 param0;
	st.param.b64 	[param0], %rd56;
	.param .b64 param1;
	st.param.b64 	[param1], %rd50;
	.param .b32 retval0;
	call.uni (retval0), 
	vprintf, 
	(
	param0, 
	param1
	);
	ld.param.b32 	%r118, [retval0];
	} // callseq 41
	@%p10 bra 	$L__BB0_15;
	ld.global.f64 	%fd31, [%rd7+16];
	st.local.f64 	[%rd3], %fd31;
	cvta.global.u64 	%rd59, %rd48;
	{ // callseq 42, 0
	.param .b64 param0;
	st.param.b64 	[param0], %rd59;
	.param .b64 param1;
	st.param.b64 	[param1], %rd50;
	.param .b32 retval0;
	call.uni (retval0), 
	vprintf, 
	(
	param0, 
	param1
	);
	ld.param.b32 	%r120, [retval0];
	} // callseq 42
$L__BB0_15:
	mul.wide.u32 	%rd61, %r127, 4;
	add.s64 	%rd62, %rd2, %rd61;
	ld.global.u32 	%r122, [%rd62];
	st.local.u32 	[%rd3], %r122;
	mov.u64 	%rd63, $str$3;
	cvta.global.u64 	%rd64, %rd63;
	add.u64 	%rd65, %SP, 0;
	{ // callseq 43, 0
	.param .b64 param0;
	st.param.b64 	[param0], %rd64;
	.param .b64 param1;
	st.param.b64 	[param1], %rd65;
	.param .b32 retval0;
	call.uni (retval0), 
	vprintf, 
	(
	param0, 
	param1
	);
	ld.param.b32 	%r123, [retval0];
	} // callseq 43
	add.s32 	%r127, %r127, 1;
	setp.eq.s32 	%p11, %r127, 5;
	@%p11 bra 	$L__BB0_17;
	bra.uni 	$L__BB0_2;
$L__BB0_16:
	mov.b32 	%r23, 0;
	st.local.u32 	[%rd3], %r23;
	mov.u64 	%rd13, $str$1;
	cvta.global.u64 	%rd14, %rd13;
	{ // callseq 1, 0
	.param .b64 param0;
	st.param.b64 	[param0], %rd14;
	.param .b64 param1;
	st.param.b64 	[param1], %rd10;
	.param .b32 retval0;
	call.uni (retval0), 
	vprintf, 
	(
	param0, 
	param1
	);
	ld.param.b32 	%r24, [retval0];
	} // callseq 1
	ld.global.u32 	%r26, [%rd2];
	st.local.u32 	[%rd3], %r26;
	mov.u64 	%rd16, $str$3;
	cvta.global.u64 	%rd17, %rd16;
	{ // callseq 2, 0
	.param .b64 param0;
	st.param.b64 	[param0], %rd17;
	.param .b64 param1;
	st.param.b64 	[param1], %rd10;
	.param .b32 retval0;
	call.uni (retval0), 
	vprintf, 
	(
	param0, 
	param1
	);
	ld.param.b32 	%r27, [retval0];
	} // callseq 2
	mov.b32 	%r29, 1;
	st.local.u32 	[%rd3], %r29;
	{ // callseq 3, 0
	.param .b64 param0;
	st.param.b64 	[param0], %rd14;
	.param .b64 param1;
	st.param.b64 	[param1], %rd10;
	.param .b32 retval0;
	call.uni (retval0), 
	vprintf, 
	(
	param0, 
	param1
	);
	ld.param.b32 	%r30, [retval0];
	} // callseq 3
	ld.global.u32 	%r32, [%rd2+4];
	st.local.u32 	[%rd3], %r32;
	{ // callseq 4, 0
	.param .b64 param0;
	st.param.b64 	[param0], %rd17;
	.param .b64 param1;
	st.param.b64 	[param1], %rd10;
	.param .b32 retval0;
	call.uni (retval0), 
	vprintf, 
	(
	param0, 
	param1
	);
	ld.param.b32 	%r33, [retval0];
	} // callseq 4
	mov.b32 	%r35, 2;
	st.local.u32 	[%rd3], %r35;
	{ // callseq 5, 0
	.param .b64 param0;
	st.param.b64 	[param0], %rd14;
	.param .b64 param1;
	st.param.b64 	[param1], %rd10;
	.param .b32 retval0;
	call.uni (retval0), 
	vprintf, 
	(
	param0, 
	param1
	);
	ld.param.b32 	%r36, [retval0];
	} // callseq 5
	ld.global.u32 	%r38, [%rd2+8];
	st.local.u32 	[%rd3], %r38;
	{ // callseq 6, 0
	.param .b64 param0;
	st.param.b64 	[param0], %rd17;
	.param .b64 param1;
	st.param.b64 	[param1], %rd10;
	.param .b32 retval0;
	call.uni (retval0), 
	vprintf, 
	(
	param0, 
	param1
	);
	ld.param.b32 	%r39, [retval0];
	} // callseq 6
	mov.b32 	%r41, 3;
	st.local.u32 	[%rd3], %r41;
	{ // callseq 7, 0
	.param .b64 param0;
	st.param.b64 	[param0], %rd14;
	.param .b64 param1;
	st.param.b64 	[param1], %rd10;
	.param .b32 retval0;
	call.uni (retval0), 
	vprintf, 
	(
	param0, 
	param1
	);
	ld.param.b32 	%r42, [retval0];
	} // callseq 7
	ld.global.u32 	%r44, [%rd2+12];
	st.local.u32 	[%rd3], %r44;
	{ // callseq 8, 0
	.param .b64 param0;
	st.param.b64 	[param0], %rd17;
	.param .b64 param1;
	st.param.b64 	[param1], %rd10;
	.param .b32 retval0;
	call.uni (retval0), 
	vprintf, 
	(
	param0, 
	param1
	);
	ld.param.b32 	%r45, [retval0];
	} // callseq 8
	mov.b32 	%r47, 4;
	st.local.u32 	[%rd3], %r47;
	{ // callseq 9, 0
	.param .b64 param0;
	st.param.b64 	[param0], %rd14;
	.param .b64 param1;
	st.param.b64 	[param1], %rd10;
	.param .b32 retval0;
	call.uni (retval0), 
	vprintf, 
	(
	param0, 
	param1
	);
	ld.param.b32 	%r48, [retval0];
	} // callseq 9
	ld.global.u32 	%r50, [%rd2+16];
	st.local.u32 	[%rd3], %r50;
	{ // callseq 10, 0
	.param .b64 param0;
	st.param.b64 	[param0], %rd17;
	.param .b64 param1;
	st.param.b64 	[param1], %rd10;
	.param .b32 retval0;
	call.uni (retval0), 
	vprintf, 
	(
	param0, 
	param1
	);
	ld.param.b32 	%r51, [retval0];
	} // callseq 10
$L__BB0_17:
	mov.u64 	%rd66, $str$4;
	cvta.global.u64 	%rd67, %rd66;
	{ // callseq 44, 0
	.param .b64 param0;
	st.param.b64 	[param0], %rd67;
	.param .b64 param1;
	st.param.b64 	[param1], 0;
	.param .b32 retval0;
	call.uni (retval0), 
	vprintf, 
	(
	param0, 
	param1
	);
	ld.param.b32 	%r125, [retval0];
	} // callseq 44
	ret;

}


// ===== COMPILED SASS (sm_100) =====

	.target	sm_100

	.elftype	@"ET_EXEC"


//--------------------- .note.nv.tkinfo           --------------------------
	.section	.note.nv.tkinfo,"",@"SHT_NOTE"
	.sectionflags	@"SHF_NOTE_NV_TKINFO"
	.tkinfo
        /*0018*/ 	.word	0x00000002
        /*0030*/ 	.string	""
        /*0030*/ 	.string	"ptxas"
        /*0030*/ 	.string	"Cuda compilation tools, release 13.0, V13.0.88"
        /*0030*/ 	.string	"Build cuda_13.0.r13.0/compiler.36424714_0"
        /*0030*/ 	.string	"-arch sm_100 -m 64 "



//--------------------- .note.nv.cuinfo           --------------------------
	.section	.note.nv.cuinfo,"",@"SHT_NOTE"
	.sectionflags	@"SHF_NOTE_NV_CUINFO"
        /*0018*/ 	.short	0x0002
        /*001a*/ 	.short	0x0064
        /*001c*/ 	.short	0x0082
	.zero		2


//--------------------- .nv.info                  --------------------------
	.section	.nv.info,"",@"SHT_CUDA_INFO"
	.align	4


	//----- nvinfo : EIATTR_REGCOUNT
	.align		4
        /*0000*/ 	.byte	0x04, 0x2f
        /*0002*/ 	.short	(.L_6 - .L_5)
	.align		4
.L_5:
        /*0004*/ 	.word	index@(_Z3knnPdPiiiS_iS_)
        /*0008*/ 	.word	0x00000022


	//----- nvinfo : EIATTR_FRAME_SIZE
	.align		4
.L_6:
        /*000c*/ 	.byte	0x04, 0x11
        /*000e*/ 	.short	(.L_8 - .L_7)
	.align		4
.L_7:
        /*0010*/ 	.word	index@(_Z3knnPdPiiiS_iS_)
        /*0014*/ 	.word	0x00000008


	//----- nvinfo : EIATTR_MIN_STACK_SIZE
	.align		4
.L_8:
        /*0018*/ 	.byte	0x04, 0x12
        /*001a*/ 	.short	(.L_10 - .L_9)
	.align		4
.L_9:
        /*001c*/ 	.word	index@(_Z3knnPdPiiiS_iS_)
        /*0020*/ 	.word	0x00000008
.L_10:


//--------------------- .nv.compat                --------------------------
	.section	.nv.compat,"",@"SHT_CUDA_COMPAT_INFO"
	.align	4
        /*0000*/ 	.byte	0x02, 0x09, 0x00, 0x00, 0x02, 0x02, 0x01, 0x00, 0x02, 0x05, 0x05, 0x00, 0x03, 0x07, 0x01, 0x01
        /*0010*/ 	.byte	0x02, 0x03, 0x00, 0x00, 0x02, 0x06, 0x01, 0x00, 0x04, 0x0b, 0x08, 0x00, 0x09, 0x00, 0x00, 0x00
        /*0020*/ 	.byte	0x00, 0x00, 0x00, 0x00


//--------------------- .nv.info._Z3knnPdPiiiS_iS_ --------------------------
	.section	.nv.info._Z3knnPdPiiiS_iS_,"",@"SHT_CUDA_INFO"
	.sectionflags	@""
	.align	4


	//----- nvinfo : EIATTR_CUDA_API_VERSION
	.align		4
        /*0000*/ 	.byte	0x04, 0x37
        /*0002*/ 	.short	(.L_12 - .L_11)
.L_11:
        /*0004*/ 	.word	0x00000082


	//----- nvinfo : EIATTR_KPARAM_INFO
	.align		4
.L_12:
        /*0008*/ 	.byte	0x04, 0x17
        /*000a*/ 	.short	(.L_14 - .L_13)
.L_13:
        /*000c*/ 	.word	0x00000000
        /*0010*/ 	.short	0x0006
        /*0012*/ 	.short	0x0028
        /*0014*/ 	.byte	0x00, 0xf5, 0x21, 0x00


	//----- nvinfo : EIATTR_KPARAM_INFO
	.align		4
.L_14:
        /*0018*/ 	.byte	0x04, 0x17
        /*001a*/ 	.short	(.L_16 - .L_15)
.L_15:
        /*001c*/ 	.word	0x00000000
        /*0020*/ 	.short	0x0005
        /*0022*/ 	.short	0x0020
        /*0024*/ 	.byte	0x00, 0xf0, 0x11, 0x00


	//----- nvinfo : EIATTR_KPARAM_INFO
	.align		4
.L_16:
        /*0028*/ 	.byte	0x04, 0x17
        /*002a*/ 	.short	(.L_18 - .L_17)
.L_17:
        /*002c*/ 	.word	0x00000000
        /*0030*/ 	.short	0x0004
        /*0032*/ 	.short	0x0018
        /*0034*/ 	.byte	0x00, 0xf5, 0x21, 0x00


	//----- nvinfo : EIATTR_KPARAM_INFO
	.align		4
.L_18:
        /*0038*/ 	.byte	0x04, 0x17
        /*003a*/ 	.short	(.L_20 - .L_19)
.L_19:
        /*003c*/ 	.word	0x00000000
        /*0040*/ 	.short	0x0003
        /*0042*/ 	.short	0x0014
        /*0044*/ 	.byte	0x00, 0xf0, 0x11, 0x00


	//----- nvinfo : EIATTR_KPARAM_INFO
	.align		4
.L_20:
        /*0048*/ 	.byte	0x04, 0x17
        /*004a*/ 	.short	(.L_22 - .L_21)
.L_21:
        /*004c*/ 	.word	0x00000000
        /*0050*/ 	.short	0x0002
        /*0052*/ 	.short	0x0010
        /*0054*/ 	.byte	0x00, 0xf0, 0x11, 0x00


	//----- nvinfo : EIATTR_KPARAM_INFO
	.align		4
.L_22:
        /*0058*/ 	.byte	0x04, 0x17
        /*005a*/ 	.short	(.L_24 - .L_23)
.L_23:
        /*005c*/ 	.word	0x00000000
        /*0060*/ 	.short	0x0001
        /*0062*/ 	.short	0x0008
        /*0064*/ 	.byte	0x00, 0xf5, 0x21, 0x00


	//----- nvinfo : EIATTR_KPARAM_INFO
	.align		4
.L_24:
        /*0068*/ 	.byte	0x04, 0x17
        /*006a*/ 	.short	(.L_26 - .L_25)
.L_25:
        /*006c*/ 	.word	0x00000000
        /*0070*/ 	.short	0x0000
        /*0072*/ 	.short	0x0000
        /*0074*/ 	.byte	0x00, 0xf5, 0x21, 0x00


	//----- nvinfo : EIATTR_SPARSE_MMA_MASK
	.align		4
.L_26:
        /*0078*/ 	.byte	0x03, 0x50
        /*007a*/ 	.short	0x0000


	//----- nvinfo : EIATTR_MAXREG_COUNT
	.align		4
        /*007c*/ 	.byte	0x03, 0x1b
        /*007e*/ 	.short	0x00ff


	//----- nvinfo : EIATTR_EXTERNS
	.align		4
        /*0080*/ 	.byte	0x04, 0x0f
        /*0082*/ 	.short	(.L_28 - .L_27)


	//   ....[0]....
	.align		4
.L_27:
        /*0084*/ 	.word	index@(vprintf)


	//----- nvinfo : EIATTR_MERCURY_ISA_VERSION
	.align		4
.L_28:
        /*0088*/ 	.byte	0x03, 0x5f
        /*008a*/ 	.short	0x0101


	//----- nvinfo : EIATTR_VRC_CTA_INIT_COUNT
	.align		4
        /*008c*/ 	.byte	0x02, 0x4a
	.zero		1
	.zero		1


	//----- nvinfo : EIATTR_SYSCALL_OFFSETS
	.align		4
        /*0090*/ 	.byte	0x04, 0x46
        /*0092*/ 	.short	(.L_30 - .L_29)


	//   ....[0]....
.L_29:
        /*0094*/ 	.word	0x00000110


	//   ....[1]....
        /*0098*/ 	.word	0x00000260


	//   ....[2]....
        /*009c*/ 	.word	0x000003e0


	//   ....[3]....
        /*00a0*/ 	.word	0x000004b0


	//   ....[4]....
        /*00a4*/ 	.word	0x00000570


	//   ....[5]....
        /*00a8*/ 	.word	0x00000630


	//   ....[6]....
        /*00ac*/ 	.word	0x000006f0


	//   ....[7]....
        /*00b0*/ 	.word	0x000007b0


	//   ....[8]....
        /*00b4*/ 	.word	0x00000870


	//   ....[9]....
        /*00b8*/ 	.word	0x00000930


	//   ....[10]....
        /*00bc*/ 	.word	0x000009f0


	//   ....[11]....
        /*00c0*/ 	.word	0x00000ab0


	//   ....[12]....
        /*00c4*/ 	.word	0x00000b70


	//   ....[13]....
        /*00c8*/ 	.word	0x00000c30


	//   ....[14]....
        /*00cc*/ 	.word	0x00000cf0


	//   ....[15]....
        /*00d0*/ 	.word	0x00000db0


	//   ....[16]....
        /*00d4*/ 	.word	0x00000e70


	//   ....[17]....
        /*00d8*/ 	.word	0x00000f30


	//   ....[18]....
        /*00dc*/ 	.word	0x00001110


	//   ....[19]....
        /*00e0*/ 	.word	0x00001230


	//   ....[20]....
        /*00e4*/ 	.word	0x000012f0


	//   ....[21]....
        /*00e8*/ 	.word	0x000013b0


	//   ....[22]....
        /*00ec*/ 	.word	0x00001470


	//   ....[23]....
        /*00f0*/ 	.word	0x00001530


	//   ....[24]....
        /*00f4*/ 	.word	0x000015f0


	//   ....[25]....
        /*00f8*/ 	.word	0x000016b0


	//   ....[26]....
        /*00fc*/ 	.word	0x00001830


	//   ....[27]....
        /*0100*/ 	.word	0x00001950


	//   ....[28]....
        /*0104*/ 	.word	0x00001a10


	//   ....[29]....
        /*0108*/ 	.word	0x00001ad0


	//   ....[30]....
        /*010c*/ 	.word	0x00001c20


	//   ....[31]....
        /*0110*/ 	.word	0x00001d80


	//   ....[32]....
        /*0114*/ 	.word	0x00001e60


	//   ....[33]....
        /*0118*/ 	.word	0x00001f50


	//   ....[34]....
        /*011c*/ 	.word	0x00002040


	//   ....[35]....
        /*0120*/ 	.word	0x00002110


	//   ....[36]....
        /*0124*/ 	.word	0x000021b0


	//   ....[37]....
        /*0128*/ 	.word	0x00002280


	//   ....[38]....
        /*012c*/ 	.word	0x00002320


	//   ....[39]....
        /*0130*/ 	.word	0x000023f0


	//   ....[40]....
        /*0134*/ 	.word	0x00002490


	//   ....[41]....
        /*0138*/ 	.word	0x00002560


	//   ....[42]....
        /*013c*/ 	.word	0x00002600


	//   ....[43]....
        /*0140*/ 	.word	0x000026d0


	//   ....[44]....
        /*0144*/ 	.word	0x00002750


	//----- nvinfo : EIATTR_EXIT_INSTR_OFFSETS
	.align		4
.L_30:
        /*0148*/ 	.byte	0x04, 0x1c
        /*014a*/ 	.short	(.L_32 - .L_31)


	//   ....[0]....
.L_31:
        /*014c*/ 	.word	0x00002760


	//----- nvinfo : EIATTR_CRS_STACK_SIZE
	.align		4
.L_32:
        /*0150*/ 	.byte	0x04, 0x1e
        /*0152*/ 	.short	(.L_34 - .L_33)
.L_33:
        /*0154*/ 	.word	0x00000000


	//----- nvinfo : EIATTR_CBANK_PARAM_SIZE
	.align		4
.L_34:
        /*0158*/ 	.byte	0x03, 0x19
        /*015a*/ 	.short	0x0030


	//----- nvinfo : EIATTR_PARAM_CBANK
	.align		4
        /*015c*/ 	.byte	0x04, 0x0a
        /*015e*/ 	.short	(.L_36 - .L_35)
	.align		4
.L_35:
        /*0160*/ 	.word	index@(.nv.constant0._Z3knnPdPiiiS_iS_)
        /*0164*/ 	.short	0x0380
        /*0166*/ 	.short	0x0030


	//----- nvinfo : EIATTR_SW_WAR
	.align		4
.L_36:
        /*0168*/ 	.byte	0x04, 0x36
        /*016a*/ 	.short	(.L_38 - .L_37)
.L_37:
        /*016c*/ 	.word	0x00000008
.L_38:


//--------------------- .nv.callgraph             --------------------------
	.section	.nv.callgraph,"",@"SHT_CUDA_CALLGRAPH"
	.align	4
	.sectionentsize	8
	.align		4
        /*0000*/ 	.word	0x00000000
	.align		4
        /*0004*/ 	.word	0xffffffff
	.align		4
        /*0008*/ 	.word	index@(_Z3knnPdPiiiS_iS_)
	.align		4
        /*000c*/ 	.word	index@(vprintf)
	.align		4
        /*0010*/ 	.word	0x00000000
	.align		4
        /*0014*/ 	.word	0xfffffffe
	.align		4
        /*0018*/ 	.word	0x00000000
	.align		4
        /*001c*/ 	.word	0xfffffffd
	.align		4
        /*0020*/ 	.word	0x00000000
	.align		4
        /*0024*/ 	.word	0xfffffffc


//--------------------- .nv.constant4             --------------------------
	.section	.nv.constant4,"a",@progbits
	.align	8
	.align		8
.nv.constant4:
        /*0000*/ 	.dword	vprintf
	.align		8
        /*0008*/ 	.dword	$str
	.align		8
        /*0010*/ 	.dword	$str$1
	.align		8
        /*0018*/ 	.dword	$str$2
	.align		8
        /*0020*/ 	.dword	$str$3
	.align		8
        /*0028*/ 	.dword	$str$4


//--------------------- .text._Z3knnPdPiiiS_iS_   --------------------------
	.section	.text._Z3knnPdPiiiS_iS_,"ax",@progbits
	.align	128
        .global         _Z3knnPdPiiiS_iS_
        .type           _Z3knnPdPiiiS_iS_,@function
        .size           _Z3knnPdPiiiS_iS_,(.L_x_54 - _Z3knnPdPiiiS_iS_)
        .other          _Z3knnPdPiiiS_iS_,@"STO_CUDA_ENTRY STV_DEFAULT"
_Z3knnPdPiiiS_iS_:
.text._Z3knnPdPiiiS_iS_:
[----:B------:R-:W0:Y:S01]  /*0000*/  LDC R1, c[0x0][0x37c] ;  /* 0x0000df00ff017b82 */ /* 0x000e220000000800 */
[----:B------:R-:W1:Y:S01]  /*0010*/  S2R R10, SR_TID.X ;  /* 0x00000000000a7919 */ /* 0x000e620000002100 */
[----:B------:R-:W2:Y:S01]  /*0020*/  LDCU UR4, c[0x0][0x2f8] ;  /* 0x00005f00ff0477ac */ /* 0x000ea20008000800 */
[----:B0-----:R-:W-:Y:S01]  /*0030*/  VIADD R1, R1, 0xfffffff8 ;  /* 0xfffffff801017836 */ /* 0x001fe20000000000 */
[----:B------:R-:W-:Y:S01]  /*0040*/  MOV R0, 0x0 ;  /* 0x0000000000007802 */ /* 0x000fe20000000f00 */
[----:B------:R-:W1:Y:S01]  /*0050*/  S2R R11, SR_CTAID.X ;  /* 0x00000000000b7919 */ /* 0x000e620000002500 */
[----:B------:R-:W0:Y:S02]  /*0060*/  LDCU UR5, c[0x0][0x2fc] ;  /* 0x00005f80ff0577ac */ /* 0x000e240008000800 */
[----:B------:R3:W4:Y:S01]  /*0070*/  LDC.64 R8, c[0x4][R0] ;  /* 0x0100000000087b82 */ /* 0x0007220000000a00 */
[----:B------:R-:W5:Y:S01]  /*0080*/  LDCU.64 UR6, c[0x4][0x8] ;  /* 0x01000100ff0677ac */ /* 0x000f620008000a00 */
[----:B--2---:R-:W-:-:S05]  /*0090*/  IADD3 R18, P0, PT, R1, UR4, RZ ;  /* 0x0000000401127c10 */ /* 0x004fca000ff1e0ff */
[----:B0-----:R-:W-:Y:S02]  /*00a0*/  IMAD.X R2, RZ, RZ, UR5, P0 ;  /* 0x00000005ff027e24 */ /* 0x001fe400080e06ff */
[----:B------:R-:W-:Y:S02]  /*00b0*/  IMAD.MOV.U32 R6, RZ, RZ, R18 ;  /* 0x000000ffff067224 */ /* 0x000fe400078e0012 */
[----:B-----5:R-:W-:Y:S02]  /*00c0*/  IMAD.U32 R4, RZ, RZ, UR6 ;  /* 0x00000006ff047e24 */ /* 0x020fe4000f8e00ff */
[----:B------:R-:W-:Y:S02]  /*00d0*/  IMAD.U32 R5, RZ, RZ, UR7 ;  /* 0x00000007ff057e24 */ /* 0x000fe4000f8e00ff */
[----:B------:R-:W-:Y:S01]  /*00e0*/  IMAD.MOV.U32 R7, RZ, RZ, R2 ;  /* 0x000000ffff077224 */ /* 0x000fe200078e0002 */
[----:B-1----:R3:W-:Y:S06]  /*00f0*/  STL.64 [R1], R10 ;  /* 0x0000000a01007387 */ /* 0x0027ec0000100a00 */
[----:B------:R-:W-:-:S07]  /*0100*/  LEPC R20, `(.L_x_0) ;  /* 0x000000001014794e */ /* 0x000fce0000000000 */
[----:B---34-:R-:W-:Y:S05]  /*0110*/  CALL.ABS.NOINC R8 ;  /* 0x0000000008007343 */ /* 0x018fea0003c00000 */
.L_x_0:
[----:B------:R-:W0:Y:S08]  /*0120*/  LDC R24, c[0x0][0x394] ;  /* 0x0000e500ff187b82 */ /* 0x000e300000000800 */
[----:B------:R-:W1:Y:S01]  /*0130*/  LDC.64 R28, c[0x0][0x358] ;  /* 0x0000d600ff1c7b82 */ /* 0x000e620000000a00 */
[----:B0-----:R-:W-:-:S13]  /*0140*/  ISETP.GE.AND P0, PT, R24, 0x1, PT ;  /* 0x000000011800780c */ /* 0x001fda0003f06270 */
[----:B-1----:R-:W-:Y:S05]  /*0150*/  @!P0 BRA `(.L_x_1) ;  /* 0x0000001c00948947 */ /* 0x002fea0003800000 */
[----:B------:R-:W-:Y:S01]  /*0160*/  BSSY.RECONVERGENT B7, `(.L_x_2) ;  /* 0x00001e3000077945 */ /* 0x000fe20003800200 */
[C---:B------:R-:W-:Y:S01]  /*0170*/  LOP3.LUT R23, R24.reuse, 0x7ffffff0, RZ, 0xc0, !PT ;  /* 0x7ffffff018177812 */ /* 0x040fe200078ec0ff */
[----:B------:R-:W-:Y:S01]  /*0180*/  IMAD.MOV.U32 R22, RZ, RZ, RZ ;  /* 0x000000ffff167224 */ /* 0x000fe200078e00ff */
[----:B------:R-:W-:-:S07]  /*0190*/  LOP3.LUT R24, R24, 0x3, RZ, 0xc0, !PT ;  /* 0x0000000318187812 */ /* 0x000fce00078ec0ff */
.L_x_41:
[----:B------:R-:W0:Y:S01]  /*01a0*/  LDC R16, c[0x0][0x394] ;  /* 0x0000e500ff107b82 */ /* 0x000e220000000800 */
[----:B------:R-:W-:Y:S01]  /*01b0*/  MOV R8, 0x0 ;  /* 0x0000000000087802 */ /* 0x000fe20000000f00 */
[----:B------:R1:W-:Y:S01]  /*01c0*/  STL [R1], R22 ;  /* 0x0000001601007387 */ /* 0x0003e20000100800 */
[----:B------:R-:W2:Y:S01]  /*01d0*/  LDCU.64 UR4, c[0x4][0x10] ;  /* 0x01000200ff0477ac */ /* 0x000ea20008000a00 */
[----:B------:R-:W-:Y:S02]  /*01e0*/  IMAD.MOV.U32 R6, RZ, RZ, R18 ;  /* 0x000000ffff067224 */ /* 0x000fe400078e0012 */
[----:B------:R-:W-:Y:S02]  /*01f0*/  IMAD.MOV.U32 R7, RZ, RZ, R2 ;  /* 0x000000ffff077224 */ /* 0x000fe400078e0002 */
[----:B------:R-:W3:Y:S01]  /*0200*/  LDC.64 R8, c[0x4][R8] ;  /* 0x0100000008087b82 */ /* 0x000ee20000000a00 */
[----:B--2---:R-:W-:Y:S01]  /*0210*/  IMAD.U32 R4, RZ, RZ, UR4 ;  /* 0x00000004ff047e24 */ /* 0x004fe2000f8e00ff */
[----:B------:R-:W-:-:S02]  /*0220*/  MOV R5, UR5 ;  /* 0x0000000500057c02 */ /* 0x000fc40008000f00 */
[----:B0-----:R-:W-:-:S04]  /*0230*/  ISETP.GE.U32.AND P0, PT, R16, 0x10, PT ;  /* 0x000000101000780c */ /* 0x001fc80003f06070 */
[----:B-1----:R-:W-:-:S09]  /*0240*/  P2R R0, PR, RZ, 0x1 ;  /* 0x00000001ff007803 */ /* 0x002fd20000000000 */
[----:B------:R-:W-:-:S07]  /*0250*/  LEPC R20, `(.L_x_3) ;  /* 0x000000001014794e */ /* 0x000fce0000000000 */
[----:B---3--:R-:W-:Y:S05]  /*0260*/  CALL.ABS.NOINC R8 ;  /* 0x0000000008007343 */ /* 0x008fea0003c00000 */
.L_x_3:
[----:B------:R-:W0:Y:S01]  /*0270*/  LDCU UR4, c[0x0][0x394] ;  /* 0x00007280ff0477ac */ /* 0x000e220008000800 */
[----:B------:R-:W-:Y:S01]  /*0280*/  ISETP.GE.U32.AND P6, PT, R16, 0x10, PT ;  /* 0x000000101000780c */ /* 0x000fe20003fc6070 */
[----:B------:R-:W-:Y:S02]  /*0290*/  IMAD.MOV.U32 R25, RZ, RZ, RZ ;  /* 0x000000ffff197224 */ /* 0x000fe400078e00ff */
[----:B0-----:R-:W-:-:S10]  /*02a0*/  IMAD R26, R22, UR4, RZ ;  /* 0x00000004161a7c24 */ /* 0x001fd4000f8e02ff */
[----:B------:R-:W-:Y:S05]  /*02b0*/  @!P6 BRA `(.L_x_4) ;  /* 0x0000000c003ce947 */ /* 0x000fea0003800000 */
[----:B------:R-:W0:Y:S01]  /*02c0*/  LDC.64 R4, c[0x0][0x380] ;  /* 0x0000e000ff047b82 */ /* 0x000e220000000a00 */
[----:B------:R-:W-:Y:S01]  /*02d0*/  BSSY.RECONVERGENT B6, `(.L_x_5) ;  /* 0x00000cc000067945 */ /* 0x000fe20003800200 */
[----:B------:R-:W-:Y:S02]  /*02e0*/  IMAD.MOV R17, RZ, RZ, -R23 ;  /* 0x000000ffff117224 */ /* 0x000fe400078e0a17 */
[----:B0-----:R-:W-:-:S03]  /*02f0*/  IMAD.WIDE.U32 R4, R26, 0x8, R4 ;  /* 0x000000081a047825 */ /* 0x001fc600078e0004 */
[----:B------:R-:W-:-:S05]  /*0300*/  IADD3 R30, P0, PT, R4, 0x40, RZ ;  /* 0x00000040041e7810 */ /* 0x000fca0007f1e0ff */
[----:B------:R-:W-:-:S08]  /*0310*/  IMAD.X R31, RZ, RZ, R5, P0 ;  /* 0x000000ffff1f7224 */ /* 0x000fd000000e0605 */
.L_x_22:
[----:B------:R-:W-:Y:S02]  /*0320*/  R2UR UR4, R28 ;  /* 0x000000001c0472ca */ /* 0x000fe400000e0000 */
[----:B------:R-:W-:-:S13]  /*0330*/  R2UR UR5, R29 ;  /* 0x000000001d0572ca */ /* 0x000fda00000e0000 */
[----:B------:R-:W2:Y:S01]  /*0340*/  LDG.E.64 R10, desc[UR4][R30.64+-0x40] ;  /* 0xffffc0041e0a7981 */ /* 0x000ea2000c1e1b00 */
[----:B------:R-:W-:Y:S01]  /*0350*/  MOV R8, 0x0 ;  /* 0x0000000000087802 */ /* 0x000fe20000000f00 */
[----:B------:R-:W0:Y:S01]  /*0360*/  LDCU.64 UR4, c[0x4][0x18] ;  /* 0x01000300ff0477ac */ /* 0x000e220008000a00 */
[----:B------:R-:W-:Y:S01]  /*0370*/  IMAD.MOV.U32 R6, RZ, RZ, R18 ;  /* 0x000000ffff067224 */ /* 0x000fe200078e0012 */
[----:B------:R-:W-:-:S03]  /*0380*/  MOV R7, R2 ;  /* 0x0000000200077202 */ /* 0x000fc60000000f00 */
[----:B------:R-:W1:Y:S01]  /*0390*/  LDC.64 R8, c[0x4][R8] ;  /* 0x0100000008087b82 */ /* 0x000e620000000a00 */
[----:B0-----:R-:W-:Y:S02]  /*03a0*/  IMAD.U32 R4, RZ, RZ, UR4 ;  /* 0x00000004ff047e24 */ /* 0x001fe4000f8e00ff */
[----:B------:R-:W-:Y:S01]  /*03b0*/  IMAD.U32 R5, RZ, RZ, UR5 ;  /* 0x00000005ff057e24 */ /* 0x000fe2000f8e00ff */
[----:B-12---:R0:W-:Y:S06]  /*03c0*/  STL.64 [R1], R10 ;  /* 0x0000000a01007387 */ /* 0x0061ec0000100a00 */
[----:B------:R-:W-:-:S07]  /*03d0*/  LEPC R20, `(.L_x_6) ;  /* 0x000000001014794e */ /* 0x000fce0000000000 */
[----:B0-----:R-:W-:Y:S05]  /*03e0*/  CALL.ABS.NOINC R8 ;  /* 0x0000000008007343 */ /* 0x001fea0003c00000 */
.L_x_6:
[----:B------:R-:W-:Y:S02]  /*03f0*/  R2UR UR4, R28 ;  /* 0x000000001c0472ca */ /* 0x000fe400000e0000 */
[----:B------:R-:W-:-:S13]  /*0400*/  R2UR UR5, R29 ;  /* 0x000000001d0572ca */ /* 0x000fda00000e0000 */
[----:B------:R-:W2:Y:S01]  /*0410*/  LDG.E.64 R10, desc[UR4][R30.64+-0x38] ;  /* 0xffffc8041e0a7981 */ /* 0x000ea2000c1e1b00 */
[----:B------:R-:W-:Y:S01]  /*0420*/  MOV R16, 0x0 ;  /* 0x0000000000107802 */ /* 0x000fe20000000f00 */
[----:B------:R-:W0:Y:S01]  /*0430*/  LDCU.64 UR4, c[0x4][0x18] ;  /* 0x01000300ff0477ac */ /* 0x000e220008000a00 */
[----:B------:R-:W-:Y:S02]  /*0440*/  IMAD.MOV.U32 R6, RZ, RZ, R18 ;  /* 0x000000ffff067224 */ /* 0x000fe400078e0012 */
[----:B------:R1:W3:Y:S01]  /*0450*/  LDC.64 R8, c[0x4][R16] ;  /* 0x0100000010087b82 */ /* 0x0002e20000000a00 */
[----:B------:R-:W-:Y:S02]  /*0460*/  IMAD.MOV.U32 R7, RZ, RZ, R2 ;  /* 0x000000ffff077224 */ /* 0x000fe400078e0002 */
[----:B0-----:R-:W-:Y:S02]  /*0470*/  IMAD.U32 R4, RZ, RZ, UR4 ;  /* 0x00000004ff047e24 */ /* 0x001fe4000f8e00ff */
[----:B------:R-:W-:Y:S01]  /*0480*/  IMAD.U32 R5, RZ, RZ, UR5 ;  /* 0x00000005ff057e24 */ /* 0x000fe2000f8e00ff */
[----:B--23--:R1:W-:Y:S06]  /*0490*/  STL.64 [R1], R10 ;  /* 0x0000000a01007387 */ /* 0x00c3ec0000100a00 */
[----:B------:R-:W-:-:S07]  /*04a0*/  LEPC R20, `(.L_x_7) ;  /* 0x000000001014794e */ /* 0x000fce0000000000 */
[----:B-1----:R-:W-:Y:S05]  /*04b0*/  CALL.ABS.NOINC R8 ;  /* 0x0000000008007343 */ /* 0x002fea0003c00000 */
.L_x_7:
[----:B------:R-:W-:Y:S02]  /*04c0*/  R2UR UR4, R28 ;  /* 0x000000001c0472ca */ /* 0x000fe400000e0000 */
[----:B------:R-:W-:-:S13]  /*04d0*/  R2UR UR5, R29 ;  /* 0x000000001d0572ca */ /* 0x000fda00000e0000 */
[----:B------:R-:W2:Y:S01]  /*04e0*/  LDG.E.64 R10, desc[UR4][R30.64+-0x30] ;  /* 0xffffd0041e0a7981 */ /* 0x000ea2000c1e1b00 */
[----:B------:R0:W1:Y:S01]  /*04f0*/  LDC.64 R8, c[0x4][R16] ;  /* 0x0100000010087b82 */ /* 0x0000620000000a00 */
[----:B------:R-:W3:Y:S01]  /*0500*/  LDCU.64 UR4, c[0x4][0x18] ;  /* 0x01000300ff0477ac */ /* 0x000ee20008000a00 */
[----:B------:R-:W-:Y:S01]  /*0510*/  IMAD.MOV.U32 R6, RZ, RZ, R18 ;  /* 0x000000ffff067224 */ /* 0x000fe200078e0012 */
[----:B------:R-:W-:Y:S01]  /*0520*/  MOV R7, R2 ;  /* 0x0000000200077202 */ /* 0x000fe20000000f00 */
[----:B---3--:R-:W-:Y:S02]  /*0530*/  IMAD.U32 R4, RZ, RZ, UR4 ;  /* 0x00000004ff047e24 */ /* 0x008fe4000f8e00ff */
[----:B------:R-:W-:Y:S01]  /*0540*/  IMAD.U32 R5, RZ, RZ, UR5 ;  /* 0x00000005ff057e24 */ /* 0x000fe2000f8e00ff */
[----:B-12---:R0:W-:Y:S06]  /*0550*/  STL.64 [R1], R10 ;  /* 0x0000000a01007387 */ /* 0x0061ec0000100a00 */
[----:B------:R-:W-:-:S07]  /*0560*/  LEPC R20, `(.L_x_8) ;  /* 0x000000001014794e */ /* 0x000fce0000000000 */
[----:B0-----:R-:W-:Y:S05]  /*0570*/  CALL.ABS.NOINC R8 ;  /* 0x0000000008007343 */ /* 0x001fea0003c00000 */
.L_x_8:
[----:B------:R-:W-:Y:S02]  /*0580*/  R2UR UR4, R28 ;  /* 0x000000001c0472ca */ /* 0x000fe400000e0000 */
[----:B------:R-:W-:-:S13]  /*0590*/  R2UR UR5, R29 ;  /* 0x000000001d0572ca */ /* 0x000fda00000e0000 */
[----:B------:R-:W2:Y:S01]  /*05a0*/  LDG.E.64 R10, desc[UR4][R30.64+-0x28] ;  /* 0xffffd8041e0a7981 */ /* 0x000ea2000c1e1b00 */
[----:B------:R0:W1:Y:S01]  /*05b0*/  LDC.64 R8, c[0x4][R16] ;  /* 0x0100000010087b82 */ /* 0x0000620000000a00 */
[----:B------:R-:W3:Y:S01]  /*05c0*/  LDCU.64 UR4, c[0x4][0x18] ;  /* 0x01000300ff0477ac */ /* 0x000ee20008000a00 */
[----:B------:R-:W-:Y:S02]  /*05d0*/  IMAD.MOV.U32 R6, RZ, RZ, R18 ;  /* 0x000000ffff067224 */ /* 0x000fe400078e0012 */
[----:B------:R-:W-:Y:S02]  /*05e0*/  IMAD.MOV.U32 R7, RZ, RZ, R2 ;  /* 0x000000ffff077224 */ /* 0x000fe400078e0002 */
[----:B---3--:R-:W-:Y:S02]  /*05f0*/  IMAD.U32 R4, RZ, RZ, UR4 ;  /* 0x00000004ff047e24 */ /* 0x008fe4000f8e00ff */
[----:B------:R-:W-:Y:S01]  /*0600*/  IMAD.U32 R5, RZ, RZ, UR5 ;  /* 0x00000005ff057e24 */ /* 0x000fe2000f8e00ff */
[----:B-12---:R0:W-:Y:S06]  /*0610*/  STL.64 [R1], R10 ;  /* 0x0000000a01007387 */ /* 0x0061ec0000100a00 */
[----:B------:R-:W-:-:S07]  /*0620*/  LEPC R20, `(.L_x_9) ;  /* 0x000000001014794e */ /* 0x000fce0000000000 */
[----:B0-----:R-:W-:Y:S05]  /*0630*/  CALL.ABS.NOINC R8 ;  /* 0x0000000008007343 */ /* 0x001fea0003c00000 */
.L_x_9:
        /* <DEDUP_REMOVED lines=12> */
.L_x_10:
        /* <DEDUP_REMOVED lines=12> */
.L_x_11:
        /* <DEDUP_REMOVED lines=12> */
.L_x_12:
        /* <DEDUP_REMOVED lines=12> */
.L_x_13:
        /* <DEDUP_REMOVED lines=12> */
.L_x_14:
        /* <DEDUP_REMOVED lines=12> */
.L_x_15:
        /* <DEDUP_REMOVED lines=12> */
.L_x_16:
        /* <DEDUP_REMOVED lines=12> */
.L_x_17:
        /* <DEDUP_REMOVED lines=12> */
.L_x_18:
        /* <DEDUP_REMOVED lines=12> */
.L_x_19:
        /* <DEDUP_REMOVED lines=12> */
.L_x_20:
        /* <DEDUP_REMOVED lines=12> */
.L_x_21:
[----:B------:R-:W-:Y:S01]  /*0f40*/  VIADD R17, R17, 0x10 ;  /* 0x0000001011117836 */ /* 0x000fe20000000000 */
[----:B------:R-:W-:-:S04]  /*0f50*/  IADD3 R30, P1, PT, R30, 0x80, RZ ;  /* 0x000000801e1e7810 */ /* 0x000fc80007f3e0ff */
[----:B------:R-:W-:Y:S01]  /*0f60*/  ISETP.NE.AND P0, PT, R17, RZ, PT ;  /* 0x000000ff1100720c */ /* 0x000fe20003f05270 */
[----:B------:R-:W-:-:S12]  /*0f70*/  IMAD.X R31, RZ, RZ, R31, P1 ;  /* 0x000000ffff1f7224 */ /* 0x000fd800008e061f */
[----:B------:R-:W-:Y:S05]  /*0f80*/  @P0 BRA `(.L_x_22) ;  /* 0xfffffff000e40947 */ /* 0x000fea000383ffff */
[----:B------:R-:W-:Y:S05]  /*0f90*/  BSYNC.RECONVERGENT B6 ;  /* 0x0000000000067941 */ /* 0x000fea0003800200 */
.L_x_5:
[----:B------:R-:W-:-:S07]  /*0fa0*/  IMAD.MOV.U32 R25, RZ, RZ, R23 ;  /* 0x000000ffff197224 */ /* 0x000fce00078e0017 */
.L_x_4:
[----:B------:R-:W0:Y:S02]  /*0fb0*/  LDCU UR4, c[0x0][0x394] ;  /* 0x00007280ff0477ac */ /* 0x000e240008000800 */
[----:B0-----:R-:W-:-:S04]  /*0fc0*/  ULOP3.LUT UR4, UR4, 0xf, URZ, 0xc0, !UPT ;  /* 0x0000000f04047892 */ /* 0x001fc8000f8ec0ff */
[----:B------:R-:W-:-:S09]  /*0fd0*/  UISETP.NE.AND UP0, UPT, UR4, URZ, UPT ;  /* 0x000000ff0400728c */ /* 0x000fd2000bf05270 */
[----:B------:R-:W-:Y:S05]  /*0fe0*/  BRA.U !UP0, `(.L_x_23) ;  /* 0x0000000d08a07547 */ /* 0x000fea000b800000 */
[----:B------:R-:W-:-:S04]  /*0ff0*/  UIADD3 UR4, UPT, UPT, UR4, -0x1, URZ ;  /* 0xffffffff04047890 */ /* 0x000fc8000fffe0ff */
[----:B------:R-:W-:-:S09]  /*1000*/  UISETP.GE.U32.AND UP0, UPT, UR4, 0x7, UPT ;  /* 0x000000070400788c */ /* 0x000fd2000bf06070 */
[----:B------:R-:W-:Y:S05]  /*1010*/  BRA.U !UP0, `(.L_x_24) ;  /* 0x0000000508ac7547 */ /* 0x000fea000b800000 */
[----:B------:R-:W0:Y:S01]  /*1020*/  LDC.64 R10, c[0x0][0x380] ;  /* 0x0000e000ff0a7b82 */ /* 0x000e220000000a00 */
[----:B------:R-:W-:Y:S02]  /*1030*/  R2UR UR4, R28 ;  /* 0x000000001c0472ca */ /* 0x000fe400000e0000 */
[----:B------:R-:W-:Y:S02]  /*1040*/  R2UR UR5, R29 ;  /* 0x000000001d0572ca */ /* 0x000fe400000e0000 */
[----:B------:R-:W-:-:S05]  /*1050*/  IADD3 R3, PT, PT, R26, R25, RZ ;  /* 0x000000191a037210 */ /* 0x000fca0007ffe0ff */
[----:B0-----:R-:W-:-:S06]  /*1060*/  IMAD.WIDE.U32 R10, R3, 0x8, R10 ;  /* 0x00000008030a7825 */ /* 0x001fcc00078e000a */
[----:B------:R-:W2:Y:S01]  /*1070*/  LDG.E.64 R10, desc[UR4][R10.64] ;  /* 0x000000040a0a7981 */ /* 0x000ea2000c1e1b00 */
[----:B------:R-:W-:Y:S01]  /*1080*/  MOV R8, 0x0 ;  /* 0x0000000000087802 */ /* 0x000fe20000000f00 */
[----:B------:R-:W0:Y:S01]  /*1090*/  LDCU.64 UR4, c[0x4][0x18] ;  /* 0x01000300ff0477ac */ /* 0x000e220008000a00 */
[----:B------:R-:W-:Y:S02]  /*10a0*/  IMAD.MOV.U32 R6, RZ, RZ, R18 ;  /* 0x000000ffff067224 */ /* 0x000fe400078e0012 */
[----:B------:R-:W-:Y:S02]  /*10b0*/  IMAD.MOV.U32 R7, RZ, RZ, R2 ;  /* 0x000000ffff077224 */ /* 0x000fe400078e0002 */
[----:B------:R-:W1:Y:S01]  /*10c0*/  LDC.64 R8, c[0x4][R8] ;  /* 0x0100000008087b82 */ /* 0x000e620000000a00 */
[----:B0-----:R-:W-:Y:S02]  /*10d0*/  IMAD.U32 R4, RZ, RZ, UR4 ;  /* 0x00000004ff047e24 */ /* 0x001fe4000f8e00ff */
[----:B------:R-:W-:Y:S01]  /*10e0*/  IMAD.U32 R5, RZ, RZ, UR5 ;  /* 0x00000005ff057e24 */ /* 0x000fe2000f8e00ff */
[----:B-12---:R0:W-:Y:S06]  /*10f0*/  STL.64 [R1], R10 ;  /* 0x0000000a01007387 */ /* 0x0061ec0000100a00 */
[----:B------:R-:W-:-:S07]  /*1100*/  LEPC R20, `(.L_x_25) ;  /* 0x000000001014794e */ /* 0x000fce0000000000 */
[----:B0-----:R-:W-:Y:S05]  /*1110*/  CALL.ABS.NOINC R8 ;  /* 0x0000000008007343 */ /* 0x001fea0003c00000 */
.L_x_25:
[----:B------:R-:W0:Y:S01]  /*1120*/  LDCU.64 UR4, c[0x0][0x380] ;  /* 0x00007000ff0477ac */ /* 0x000e220008000a00 */
[----:B------:R-:W-:Y:S02]  /*1130*/  IADD3 R0, P0, PT, R26, R25, RZ ;  /* 0x000000191a007210 */ /* 0x000fe40007f1e0ff */
[----:B------:R-:W-:Y:S02]  /*1140*/  R2UR UR6, R28 ;  /* 0x000000001c0672ca */ /* 0x000fe400000e0000 */
[----:B------:R-:W-:Y:S01]  /*1150*/  R2UR UR7, R29 ;  /* 0x000000001d0772ca */ /* 0x000fe200000e0000 */
[----:B------:R-:W-:Y:S01]  /*1160*/  IMAD.X R3, RZ, RZ, RZ, P0 ;  /* 0x000000ffff037224 */ /* 0x000fe200000e06ff */
[----:B0-----:R-:W-:-:S04]  /*1170*/  LEA R30, P0, R0, UR4, 0x3 ;  /* 0x00000004001e7c11 */ /* 0x001fc8000f8018ff */
[----:B------:R-:W-:Y:S01]  /*1180*/  LEA.HI.X R31, R0, UR5, R3, 0x3, P0 ;  /* 0x00000005001f7c11 */ /* 0x000fe200080f1c03 */
[----:B------:R-:W0:Y:S06]  /*1190*/  LDCU.64 UR4, c[0x4][0x18] ;  /* 0x01000300ff0477ac */ /* 0x000e2c0008000a00 */
[----:B------:R-:W2:Y:S01]  /*11a0*/  LDG.E.64 R10, desc[UR6][R30.64+0x8] ;  /* 0x000008061e0a7981 */ /* 0x000ea2000c1e1b00 */
[----:B------:R-:W-:Y:S01]  /*11b0*/  MOV R16, 0x0 ;  /* 0x0000000000107802 */ /* 0x000fe20000000f00 */
[----:B------:R-:W-:Y:S01]  /*11c0*/  IMAD.MOV.U32 R7, RZ, RZ, R2 ;  /* 0x000000ffff077224 */ /* 0x000fe200078e0002 */
[----:B------:R-:W-:-:S02]  /*11d0*/  MOV R6, R18 ;  /* 0x0000001200067202 */ /* 0x000fc40000000f00 */
[----:B------:R1:W3:Y:S01]  /*11e0*/  LDC.64 R8, c[0x4][R16] ;  /* 0x0100000010087b82 */ /* 0x0002e20000000a00 */
[----:B0-----:R-:W-:Y:S02]  /*11f0*/  IMAD.U32 R4, RZ, RZ, UR4 ;  /* 0x00000004ff047e24 */ /* 0x001fe4000f8e00ff */
[----:B------:R-:W-:Y:S01]  /*1200*/  IMAD.U32 R5, RZ, RZ, UR5 ;  /* 0x00000005ff057e24 */ /* 0x000fe2000f8e00ff */
[----:B--23--:R1:W-:Y:S06]  /*1210*/  STL.64 [R1], R10 ;  /* 0x0000000a01007387 */ /* 0x00c3ec0000100a00 */
[----:B------:R-:W-:-:S07]  /*1220*/  LEPC R20, `(.L_x_26) ;  /* 0x000000001014794e */ /* 0x000fce0000000000 */
[----:B-1----:R-:W-:Y:S05]  /*1230*/  CALL.ABS.NOINC R8 ;  /* 0x0000000008007343 */ /* 0x002fea0003c00000 */
.L_x_26:
        /* <DEDUP_REMOVED lines=12> */
.L_x_27:
[----:B------:R-:W-:Y:S02]  /*1300*/  R2UR UR4, R28 ;  /* 0x000000001c0472ca */ /* 0x000fe400000e0000 */
[----:B------:R-:W-:-:S13]  /*1310*/  R2UR UR5, R29 ;  /* 0x000000001d0572ca */ /* 0x000fda00000e0000 */
[----:B------:R-:W2:Y:S01]  /*1320*/  LDG.E.64 R10, desc[UR4][R30.64+0x18] ;  /* 0x000018041e0a7981 */ /* 0x000ea2000c1e1b00 */
[----:B------:R0:W1:Y:S01]  /*1330*/  LDC.64 R8, c[0x4][R16] ;  /* 0x0100000010087b82 */ /* 0x0000620000000a00 */
[----:B------:R-:W3:Y:S01]  /*1340*/  LDCU.64 UR4, c[0x4][0x18] ;  /* 0x01000300ff0477ac */ /* 0x000ee20008000a00 */
[----:B------:R-:W-:Y:S01]  /*1350*/  MOV R6, R18 ;  /* 0x0000001200067202 */ /* 0x000fe20000000f00 */
[----:B------:R-:W-:Y:S02]  /*1360*/  IMAD.MOV.U32 R7, RZ, RZ, R2 ;  /* 0x000000ffff077224 */ /* 0x000fe400078e0002 */
[----:B---3--:R-:W-:Y:S02]  /*1370*/  IMAD.U32 R4, RZ, RZ, UR4 ;  /* 0x00000004ff047e24 */ /* 0x008fe4000f8e00ff */
[----:B------:R-:W-:Y:S01]  /*1380*/  IMAD.U32 R5, RZ, RZ, UR5 ;  /* 0x00000005ff057e24 */ /* 0x000fe2000f8e00ff */
[----:B-12---:R0:W-:Y:S06]  /*1390*/  STL.64 [R1], R10 ;  /* 0x0000000a01007387 */ /* 0x0061ec0000100a00 */
[----:B------:R-:W-:-:S07]  /*13a0*/  LEPC R20, `(.L_x_28) ;  /* 0x000000001014794e */ /* 0x000fce0000000000 */
[----:B0-----:R-:W-:Y:S05]  /*13b0*/  CALL.ABS.NOINC R8 ;  /* 0x0000000008007343 */ /* 0x001fea0003c00000 */
.L_x_28:
        /* <DEDUP_REMOVED lines=12> */
.L_x_29:
        /* <DEDUP_REMOVED lines=12> */
.L_x_30:
        /* <DEDUP_REMOVED lines=12> */
.L_x_31:
[----:B------:R-:W-:Y:S02]  /*1600*/  R2UR UR4, R28 ;  /* 0x000000001c0472ca */ /* 0x000fe400000e0000 */
[----:B------:R-:W-:-:S13]  /*1610*/  R2UR UR5, R29 ;  /* 0x000000001d0572ca */ /* 0x000fda00000e0000 */
[----:B------:R-:W2:Y:S01]  /*1620*/  LDG.E.64 R30, desc[UR4][R30.64+0x38] ;  /* 0x000038041e1e7981 */ /* 0x000ea2000c1e1b00 */
[----:B------:R-:W0:Y:S01]  /*1630*/  LDC.64 R16, c[0x4][R16] ;  /* 0x0100000010107b82 */ /* 0x000e220000000a00 */
[----:B------:R-:W1:Y:S01]  /*1640*/  LDCU.64 UR4, c[0x4][0x18] ;  /* 0x01000300ff0477ac */ /* 0x000e620008000a00 */
[----:B------:R-:W-:Y:S01]  /*1650*/  MOV R6, R18 ;  /* 0x0000001200067202 */ /* 0x000fe20000000f00 */
[----:B------:R-:W-:Y:S02]  /*1660*/  IMAD.MOV.U32 R7, RZ, RZ, R2 ;  /* 0x000000ffff077224 */ /* 0x000fe400078e0002 */
[----:B-1----:R-:W-:Y:S02]  /*1670*/  IMAD.U32 R4, RZ, RZ, UR4 ;  /* 0x00000004ff047e24 */ /* 0x002fe4000f8e00ff */
[----:B------:R-:W-:Y:S01]  /*1680*/  IMAD.U32 R5, RZ, RZ, UR5 ;  /* 0x00000005ff057e24 */ /* 0x000fe2000f8e00ff */
[----:B0-2---:R1:W-:Y:S06]  /*1690*/  STL.64 [R1], R30 ;  /* 0x0000001e01007387 */ /* 0x0053ec0000100a00 */
[----:B------:R-:W-:-:S07]  /*16a0*/  LEPC R20, `(.L_x_32) ;  /* 0x000000001014794e */ /* 0x000fce0000000000 */
[----:B-1----:R-:W-:Y:S05]  /*16b0*/  CALL.ABS.NOINC R16 ;  /* 0x0000000010007343 */ /* 0x002fea0003c00000 */
.L_x_32:
[----:B------:R-:W-:-:S07]  /*16c0*/  VIADD R25, R25, 0x8 ;  /* 0x0000000819197836 */ /* 0x000fce0000000000 */
.L_x_24:
        /* <DEDUP_REMOVED lines=8> */
[----:B------:R-:W-:Y:S01]  /*1750*/  R2UR UR4, R28 ;  /* 0x000000001c0472ca */ /* 0x000fe200000e0000 */
[----:B------:R-:W-:Y:S01]  /*1760*/  IMAD.IADD R3, R26, 0x1, R25 ;  /* 0x000000011a037824 */ /* 0x000fe200078e0219 */
[----:B------:R-:W-:-:S03]  /*1770*/  R2UR UR5, R29 ;  /* 0x000000001d0572ca */ /* 0x000fc600000e0000 */
[----:B0-----:R-:W-:-:S10]  /*1780*/  IMAD.WIDE.U32 R10, R3, 0x8, R10 ;  /* 0x00000008030a7825 */ /* 0x001fd400078e000a */
        /* <DEDUP_REMOVED lines=11> */
.L_x_34:
[----:B------:R-:W0:Y:S01]  /*1840*/  LDCU.64 UR4, c[0x0][0x380] ;  /* 0x00007000ff0477ac */ /* 0x000e220008000a00 */
[----:B------:R-:W-:Y:S02]  /*1850*/  IADD3 R0, P0, PT, R26, R25, RZ ;  /* 0x000000191a007210 */ /* 0x000fe40007f1e0ff */
[----:B------:R-:W-:Y:S02]  /*1860*/  R2UR UR6, R28 ;  /* 0x000000001c0672ca */ /* 0x000fe400000e0000 */
[----:B------:R-:W-:Y:S02]  /*1870*/  R2UR UR7, R29 ;  /* 0x000000001d0772ca */ /* 0x000fe400000e0000 */
[----:B------:R-:W-:Y:S02]  /*1880*/  IADD3.X R3, PT, PT, RZ, RZ, RZ, P0, !PT ;  /* 0x000000ffff037210 */ /* 0x000fe400007fe4ff */
[----:B0-----:R-:W-:-:S04]  /*1890*/  LEA R16, P0, R0, UR4, 0x3 ;  /* 0x0000000400107c11 */ /* 0x001fc8000f8018ff */
[----:B------:R-:W-:Y:S01]  /*18a0*/  LEA.HI.X R17, R0, UR5, R3, 0x3, P0 ;  /* 0x0000000500117c11 */ /* 0x000fe200080f1c03 */
[----:B------:R-:W0:Y:S04]  /*18b0*/  LDCU.64 UR4, c[0x4][0x18] ;  /* 0x01000300ff0477ac */ /* 0x000e280008000a00 */
[----:B------:R-:W2:Y:S01]  /*18c0*/  LDG.E.64 R10, desc[UR6][R16.64+0x8] ;  /* 0x00000806100a7981 */ /* 0x000ea2000c1e1b00 */
[----:B------:R-:W-:Y:S01]  /*18d0*/  MOV R19, 0x0 ;  /* 0x0000000000137802 */ /* 0x000fe20000000f00 */
[----:B------:R-:W-:Y:S02]  /*18e0*/  IMAD.MOV.U32 R6, RZ, RZ, R18 ;  /* 0x000000ffff067224 */ /* 0x000fe400078e0012 */
[----:B------:R-:W-:Y:S01]  /*18f0*/  IMAD.MOV.U32 R7, RZ, RZ, R2 ;  /* 0x000000ffff077224 */ /* 0x000fe200078e0002 */
[----:B------:R1:W3:Y:S01]  /*1900*/  LDC.64 R8, c[0x4][R19] ;  /* 0x0100000013087b82 */ /* 0x0002e20000000a00 */
[----:B0-----:R-:W-:-:S02]  /*1910*/  IMAD.U32 R4, RZ, RZ, UR4 ;  /* 0x00000004ff047e24 */ /* 0x001fc4000f8e00ff */
[----:B------:R-:W-:Y:S01]  /*1920*/  IMAD.U32 R5, RZ, RZ, UR5 ;  /* 0x00000005ff057e24 */ /* 0x000fe2000f8e00ff */
[----:B--23--:R1:W-:Y:S06]  /*1930*/  STL.64 [R1], R10 ;  /* 0x0000000a01007387 */ /* 0x00c3ec0000100a00 */
[----:B------:R-:W-:-:S07]  /*1940*/  LEPC R20, `(.L_x_35) ;  /* 0x000000001014794e */ /* 0x000fce0000000000 */
[----:B-1----:R-:W-:Y:S05]  /*1950*/  CALL.ABS.NOINC R8 ;  /* 0x0000000008007343 */ /* 0x002fea0003c00000 */
.L_x_35:
        /* <DEDUP_REMOVED lines=12> */
.L_x_36:
        /* <DEDUP_REMOVED lines=12> */
.L_x_37:
[----:B------:R-:W-:-:S07]  /*1ae0*/  VIADD R25, R25, 0x4 ;  /* 0x0000000419197836 */ /* 0x000fce0000000000 */
.L_x_33:
[----:B------:R-:W-:-:S13]  /*1af0*/  ISETP.NE.AND P0, PT, R24, RZ, PT ;  /* 0x000000ff1800720c */ /* 0x000fda0003f05270 */
[----:B------:R-:W-:Y:S05]  /*1b00*/  @!P0 BRA `(.L_x_23) ;  /* 0x0000000000d88947 */ /* 0x000fea0003800000 */
        /* <DEDUP_REMOVED lines=8> */
[----:B------:R-:W-:Y:S01]  /*1b90*/  ISETP.NE.AND P0, PT, R24, 0x1, PT ;  /* 0x000000011800780c */ /* 0x000fe20003f05270 */
[----:B------:R-:W-:Y:S02]  /*1ba0*/  IMAD.MOV.U32 R6, RZ, RZ, R18 ;  /* 0x000000ffff067224 */ /* 0x000fe400078e0012 */
[----:B------:R-:W-:Y:S01]  /*1bb0*/  IMAD.MOV.U32 R7, RZ, RZ, R2 ;  /* 0x000000ffff077224 */ /* 0x000fe200078e0002 */
[----:B------:R-:W1:Y:S01]  /*1bc0*/  LDC.64 R8, c[0x4][R8] ;  /* 0x0100000008087b82 */ /* 0x000e620000000a00 */
[----:B------:R-:W-:Y:S01]  /*1bd0*/  P2R R0, PR, RZ, 0x1 ;  /* 0x00000001ff007803 */ /* 0x000fe20000000000 */
[----:B0-----:R-:W-:Y:S01]  /*1be0*/  IMAD.U32 R4, RZ, RZ, UR4 ;  /* 0x00000004ff047e24 */ /* 0x001fe2000f8e00ff */
[----:B------:R-:W-:Y:S01]  /*1bf0*/  MOV R5, UR5 ;  /* 0x0000000500057c02 */ /* 0x000fe20008000f00 */
[----:B-12---:R0:W-:Y:S06]  /*1c00*/  STL.64 [R1], R10 ;  /* 0x0000000a01007387 */ /* 0x0061ec0000100a00 */
[----:B------:R-:W-:-:S07]  /*1c10*/  LEPC R20, `(.L_x_38) ;  /* 0x000000001014794e */ /* 0x000fce0000000000 */
[----:B0-----:R-:W-:Y:S05]  /*1c20*/  CALL.ABS.NOINC R8 ;  /* 0x0000000008007343 */ /* 0x001fea0003c00000 */
.L_x_38:
[----:B------:R-:W-:-:S13]  /*1c30*/  ISETP.NE.AND P6, PT, R24, 0x1, PT ;  /* 0x000000011800780c */ /* 0x000fda0003fc5270 */
[----:B------:R-:W-:Y:S05]  /*1c40*/  @!P6 BRA `(.L_x_23) ;  /* 0x000000000088e947 */ /* 0x000fea0003800000 */
        /* <DEDUP_REMOVED lines=11> */
[----:B------:R-:W-:Y:S01]  /*1d00*/  ISETP.NE.AND P0, PT, R24, 0x2, PT ;  /* 0x000000021800780c */ /* 0x000fe20003f05270 */
[----:B------:R-:W-:Y:S01]  /*1d10*/  IMAD.MOV.U32 R7, RZ, RZ, R2 ;  /* 0x000000ffff077224 */ /* 0x000fe200078e0002 */
[----:B------:R1:W3:Y:S02]  /*1d20*/  LDC.64 R8, c[0x4][R19] ;  /* 0x0100000013087b82 */ /* 0x0002e40000000a00 */
[----:B------:R-:W-:Y:S01]  /*1d30*/  P2R R0, PR, RZ, 0x1 ;  /* 0x00000001ff007803 */ /* 0x000fe20000000000 */
[----:B0-----:R-:W-:-:S02]  /*1d40*/  IMAD.U32 R4, RZ, RZ, UR4 ;  /* 0x00000004ff047e24 */ /* 0x001fc4000f8e00ff */
[----:B------:R-:W-:Y:S01]  /*1d50*/  IMAD.U32 R5, RZ, RZ, UR5 ;  /* 0x00000005ff057e24 */ /* 0x000fe2000f8e00ff */
[----:B--23--:R1:W-:Y:S06]  /*1d60*/  STL.64 [R1], R10 ;  /* 0x0000000a01007387 */ /* 0x00c3ec0000100a00 */
[----:B------:R-:W-:-:S07]  /*1d70*/  LEPC R20, `(.L_x_39) ;  /* 0x000000001014794e */ /* 0x000fce0000000000 */
[----:B-1----:R-:W-:Y:S05]  /*1d80*/  CALL.ABS.NOINC R8 ;  /* 0x0000000008007343 */ /* 0x002fea0003c00000 */
.L_x_39:
[----:B------:R-:W-:-:S13]  /*1d90*/  ISETP.NE.AND P6, PT, R24, 0x2, PT ;  /* 0x000000021800780c */ /* 0x000fda0003fc5270 */
[----:B------:R-:W-:Y:S05]  /*1da0*/  @!P6 BRA `(.L_x_23) ;  /* 0x000000000030e947 */ /* 0x000fea0003800000 */
[----:B------:R-:W-:Y:S02]  /*1db0*/  R2UR UR4, R28 ;  /* 0x000000001c0472ca */ /* 0x000fe400000e0000 */
[----:B------:R-:W-:-:S13]  /*1dc0*/  R2UR UR5, R29 ;  /* 0x000000001d0572ca */ /* 0x000fda00000e0000 */
[----:B------:R-:W2:Y:S01]  /*1dd0*/  LDG.E.64 R16, desc[UR4][R16.64+0x10] ;  /* 0x0000100410107981 */ /* 0x000ea2000c1e1b00 */
[----:B------:R0:W1:Y:S01]  /*1de0*/  LDC.64 R8, c[0x4][R19] ;  /* 0x0100000013087b82 */ /* 0x0000620000000a00 */
[----:B------:R-:W3:Y:S01]  /*1df0*/  LDCU.64 UR4, c[0x4][0x18] ;  /* 0x01000300ff0477ac */ /* 0x000ee20008000a00 */
[----:B------:R-:W-:Y:S02]  /*1e00*/  IMAD.MOV.U32 R6, RZ, RZ, R18 ;  /* 0x000000ffff067224 */ /* 0x000fe400078e0012 */
[----:B------:R-:W-:Y:S01]  /*1e10*/  IMAD.MOV.U32 R7, RZ, RZ, R2 ;  /* 0x000000ffff077224 */ /* 0x000fe200078e0002 */
[----:B---3--:R-:W-:Y:S01]  /*1e20*/  MOV R4, UR4 ;  /* 0x0000000400047c02 */ /* 0x008fe20008000f00 */
[----:B------:R-:W-:Y:S01]  /*1e30*/  IMAD.U32 R5, RZ, RZ, UR5 ;  /* 0x00000005ff057e24 */ /* 0x000fe2000f8e00ff */
[----:B-12---:R0:W-:Y:S06]  /*1e40*/  STL.64 [R1], R16 ;  /* 0x0000001001007387 */ /* 0x0061ec0000100a00 */
[----:B------:R-:W-:-:S07]  /*1e50*/  LEPC R20, `(.L_x_23) ;  /* 0x000000001014794e */ /* 0x000fce0000000000 */
[----:B0-----:R-:W-:Y:S05]  /*1e60*/  CALL.ABS.NOINC R8 ;  /* 0x0000000008007343 */ /* 0x001fea0003c00000 */
.L_x_23:
[----:B------:R-:W0:Y:S01]  /*1e70*/  LDC.64 R10, c[0x0][0x388] ;  /* 0x0000e200ff0a7b82 */ /* 0x000e220000000a00 */
[----:B------:R-:W-:Y:S02]  /*1e80*/  R2UR UR4, R28 ;  /* 0x000000001c0472ca */ /* 0x000fe400000e0000 */
[----:B------:R-:W-:Y:S01]  /*1e90*/  R2UR UR5, R29 ;  /* 0x000000001d0572ca */ /* 0x000fe200000e0000 */
[----:B0-----:R-:W-:-:S12]  /*1ea0*/  IMAD.WIDE.U32 R10, R22, 0x4, R10 ;  /* 0x00000004160a7825 */ /* 0x001fd800078e000a */
[----:B------:R-:W2:Y:S01]  /*1eb0*/  LDG.E R10, desc[UR4][R10.64] ;  /* 0x000000040a0a7981 */ /* 0x000ea2000c1e1900 */
[----:B------:R-:W-:Y:S01]  /*1ec0*/  MOV R8, 0x0 ;  /* 0x0000000000087802 */ /* 0x000fe20000000f00 */
[----:B------:R-:W0:Y:S01]  /*1ed0*/  LDCU.64 UR4, c[0x4][0x20] ;  /* 0x01000400ff0477ac */ /* 0x000e220008000a00 */
[----:B------:R-:W-:Y:S02]  /*1ee0*/  IMAD.MOV.U32 R6, RZ, RZ, R18 ;  /* 0x000000ffff067224 */ /* 0x000fe400078e0012 */
[----:B------:R-:W-:Y:S02]  /*1ef0*/  IMAD.MOV.U32 R7, RZ, RZ, R2 ;  /* 0x000000ffff077224 */ /* 0x000fe400078e0002 */
[----:B------:R-:W1:Y:S01]  /*1f00*/  LDC.64 R8, c[0x4][R8] ;  /* 0x0100000008087b82 */ /* 0x000e620000000a00 */
[----:B0-----:R-:W-:Y:S02]  /*1f10*/  IMAD.U32 R4, RZ, RZ, UR4 ;  /* 0x00000004ff047e24 */ /* 0x001fe4000f8e00ff */
[----:B------:R-:W-:Y:S01]  /*1f20*/  IMAD.U32 R5, RZ, RZ, UR5 ;  /* 0x00000005ff057e24 */ /* 0x000fe2000f8e00ff */
[----:B-12---:R0:W-:Y:S06]  /*1f30*/  STL [R1], R10 ;  /* 0x0000000a01007387 */ /* 0x0061ec0000100800 */
[----:B------:R-:W-:-:S07]  /*1f40*/  LEPC R20, `(.L_x_40) ;  /* 0x000000001014794e */ /* 0x000fce0000000000 */
[----:B0-----:R-:W-:Y:S05]  /*1f50*/  CALL.ABS.NOINC R8 ;  /* 0x0000000008007343 */ /* 0x001fea0003c00000 */
.L_x_40:
[----:B------:R-:W-:-:S04]  /*1f60*/  IADD3 R22, PT, PT, R22, 0x1, RZ ;  /* 0x0000000116167810 */ /* 0x000fc80007ffe0ff */
[----:B------:R-:W-:-:S13]  /*1f70*/  ISETP.NE.AND P0, PT, R22, 0x5, PT ;  /* 0x000000051600780c */ /* 0x000fda0003f05270 */
[----:B------:R-:W-:Y:S05]  /*1f80*/  @P0 BRA `(.L_x_41) ;  /* 0xffffffe000840947 */ /* 0x000fea000383ffff */
[----:B------:R-:W-:Y:S05]  /*1f90*/  BSYNC.RECONVERGENT B7 ;  /* 0x0000000000077941 */ /* 0x000fea0003800200 */
.L_x_2:
[----:B------:R-:W-:Y:S05]  /*1fa0*/  BRA `(.L_x_42) ;  /* 0x0000000400cc7947 */ /* 0x000fea0003800000 */
.L_x_1:
[----:B------:R-:W-:Y:S01]  /*1fb0*/  MOV R16, 0x0 ;  /* 0x0000000000107802 */ /* 0x000fe20000000f00 */
[----:B------:R0:W-:Y:S01]  /*1fc0*/  STL [R1], RZ ;  /* 0x000000ff01007387 */ /* 0x0001e20000100800 */
[----:B------:R-:W1:Y:S01]  /*1fd0*/  LDCU.64 UR4, c[0x4][0x10] ;  /* 0x01000200ff0477ac */ /* 0x000e620008000a00 */
[----:B------:R-:W-:Y:S01]  /*1fe0*/  IMAD.MOV.U32 R6, RZ, RZ, R18 ;  /* 0x000000ffff067224 */ /* 0x000fe200078e0012 */
[----:B------:R0:W2:Y:S01]  /*1ff0*/  LDC.64 R8, c[0x4][R16] ;  /* 0x0100000010087b82 */ /* 0x0000a20000000a00 */
[----:B------:R-:W-:Y:S02]  /*2000*/  IMAD.MOV.U32 R7, RZ, RZ, R2 ;  /* 0x000000ffff077224 */ /* 0x000fe400078e0002 */
[----:B-1----:R-:W-:Y:S02]  /*2010*/  IMAD.U32 R4, RZ, RZ, UR4 ;  /* 0x00000004ff047e24 */ /* 0x002fe4000f8e00ff */
[----:B0-----:R-:W-:-:S07]  /*2020*/  IMAD.U32 R5, RZ, RZ, UR5 ;  /* 0x00000005ff057e24 */ /* 0x001fce000f8e00ff */
[----:B------:R-:W-:-:S07]  /*2030*/  LEPC R20, `(.L_x_43) ;  /* 0x000000001014794e */ /* 0x000fce0000000000 */
[----:B--2---:R-:W-:Y:S05]  /*2040*/  CALL.ABS.NOINC R8 ;  /* 0x0000000008007343 */ /* 0x004fea0003c00000 */
.L_x_43:
[----:B------:R-:W0:Y:S01]  /*2050*/  LDC.64 R8, c[0x0][0x388] ;  /* 0x0000e200ff087b82 */ /* 0x000e220000000a00 */
[----:B------:R-:W-:Y:S02]  /*2060*/  R2UR UR4, R28 ;  /* 0x000000001c0472ca */ /* 0x000fe400000e0000 */
[----:B------:R-:W-:-:S13]  /*2070*/  R2UR UR5, R29 ;  /* 0x000000001d0572ca */ /* 0x000fda00000e0000 */
[----:B0-----:R-:W2:Y:S01]  /*2080*/  LDG.E R8, desc[UR4][R8.64] ;  /* 0x0000000408087981 */ /* 0x001ea2000c1e1900 */
[----:B------:R0:W1:Y:S01]  /*2090*/  LDC.64 R10, c[0x4][R16] ;  /* 0x01000000100a7b82 */ /* 0x0000620000000a00 */
[----:B------:R-:W3:Y:S01]  /*20a0*/  LDCU.64 UR4, c[0x4][0x20] ;  /* 0x01000400ff0477ac */ /* 0x000ee20008000a00 */
[----:B------:R-:W-:Y:S01]  /*20b0*/  IMAD.MOV.U32 R6, RZ, RZ, R18 ;  /* 0x000000ffff067224 */ /* 0x000fe200078e0012 */
[----:B------:R-:W-:Y:S01]  /*20c0*/  MOV R7, R2 ;  /* 0x0000000200077202 */ /* 0x000fe20000000f00 */
[----:B---3--:R-:W-:Y:S02]  /*20d0*/  IMAD.U32 R4, RZ, RZ, UR4 ;  /* 0x00000004ff047e24 */ /* 0x008fe4000f8e00ff */
[----:B------:R-:W-:Y:S01]  /*20e0*/  IMAD.U32 R5, RZ, RZ, UR5 ;  /* 0x00000005ff057e24 */ /* 0x000fe2000f8e00ff */
[----:B-12---:R0:W-:Y:S06]  /*20f0*/  STL [R1], R8 ;  /* 0x0000000801007387 */ /* 0x0061ec0000100800 */
[----:B------:R-:W-:-:S07]  /*2100*/  LEPC R20, `(.L_x_44) ;  /* 0x000000001014794e */ /* 0x000fce0000000000 */
[----:B0-----:R-:W-:Y:S05]  /*2110*/  CALL.ABS.NOINC R10 ;  /* 0x000000000a007343 */ /* 0x001fea0003c00000 */
.L_x_44:
[----:B------:R-:W-:Y:S01]  /*2120*/  IMAD.MOV.U32 R0, RZ, RZ, 0x1 ;  /* 0x00000001ff007424 */ /* 0x000fe200078e00ff */
[----:B------:R0:W1:Y:S01]  /*2130*/  LDC.64 R8, c[0x4][R16] ;  /* 0x0100000010087b82 */ /* 0x0000620000000a00 */
[----:B------:R-:W2:Y:S01]  /*2140*/  LDCU.64 UR4, c[0x4][0x10] ;  /* 0x01000200ff0477ac */ /* 0x000ea20008000a00 */
[----:B------:R-:W-:Y:S02]  /*2150*/  IMAD.MOV.U32 R6, RZ, RZ, R18 ;  /* 0x000000ffff067224 */ /* 0x000fe400078e0012 */
[----:B------:R0:W-:Y:S01]  /*2160*/  STL [R1], R0 ;  /* 0x0000000001007387 */ /* 0x0001e20000100800 */
[----:B------:R-:W-:Y:S02]  /*2170*/  IMAD.MOV.U32 R7, RZ, RZ, R2 ;  /* 0x000000ffff077224 */ /* 0x000fe400078e0002 */
[----:B--2---:R-:W-:Y:S02]  /*2180*/  IMAD.U32 R4, RZ, RZ, UR4 ;  /* 0x00000004ff047e24 */ /* 0x004fe4000f8e00ff */
[----:B0-----:R-:W-:-:S07]  /*2190*/  IMAD.U32 R5, RZ, RZ, UR5 ;  /* 0x00000005ff057e24 */ /* 0x001fce000f8e00ff */
[----:B------:R-:W-:-:S07]  /*21a0*/  LEPC R20, `(.L_x_45) ;  /* 0x000000001014794e */ /* 0x000fce0000000000 */
[----:B-1----:R-:W-:Y:S05]  /*21b0*/  CALL.ABS.NOINC R8 ;  /* 0x0000000008007343 */ /* 0x002fea0003c00000 */
.L_x_45:
[----:B------:R-:W0:Y:S01]  /*21c0*/  LDC.64 R8, c[0x0][0x388] ;  /* 0x0000e200ff087b82 */ /* 0x000e220000000a00 */
[----:B------:R-:W-:Y:S02]  /*21d0*/  R2UR UR4, R28 ;  /* 0x000000001c0472ca */ /* 0x000fe400000e0000 */
[----:B------:R-:W-:-:S13]  /*21e0*/  R2UR UR5, R29 ;  /* 0x000000001d0572ca */ /* 0x000fda00000e0000 */
[----:B0-----:R-:W2:Y:S01]  /*21f0*/  LDG.E R0, desc[UR4][R8.64+0x4] ;  /* 0x0000040408007981 */ /* 0x001ea2000c1e1900 */
[----:B------:R0:W1:Y:S01]  /*2200*/  LDC.64 R10, c[0x4][R16] ;  /* 0x01000000100a7b82 */ /* 0x0000620000000a00 */
[----:B------:R-:W3:Y:S01]  /*2210*/  LDCU.64 UR4, c[0x4][0x20] ;  /* 0x01000400ff0477ac */ /* 0x000ee20008000a00 */
[----:B------:R-:W-:Y:S01]  /*2220*/  MOV R6, R18 ;  /* 0x0000001200067202 */ /* 0x000fe20000000f00 */
[----:B------:R-:W-:Y:S02]  /*2230*/  IMAD.MOV.U32 R7, RZ, RZ, R2 ;  /* 0x000000ffff077224 */ /* 0x000fe400078e0002 */
[----:B---3--:R-:W-:Y:S02]  /*2240*/  IMAD.U32 R4, RZ, RZ, UR4 ;  /* 0x00000004ff047e24 */ /* 0x008fe4000f8e00ff */
[----:B------:R-:W-:Y:S01]  /*2250*/  IMAD.U32 R5, RZ, RZ, UR5 ;  /* 0x00000005ff057e24 */ /* 0x000fe2000f8e00ff */
[----:B-12---:R0:W-:Y:S06]  /*2260*/  STL [R1], R0 ;  /* 0x0000000001007387 */ /* 0x0061ec0000100800 */
[----:B------:R-:W-:-:S07]  /*2270*/  LEPC R20, `(.L_x_46) ;  /* 0x000000001014794e */ /* 0x000fce0000000000 */
[----:B0-----:R-:W-:Y:S05]  /*2280*/  CALL.ABS.NOINC R10 ;  /* 0x000000000a007343 */ /* 0x001fea0003c00000 */
.L_x_46:
        /* <DEDUP_REMOVED lines=10> */
.L_x_47:
[----:B------:R-:W0:Y:S01]  /*2330*/  LDC.64 R8, c[0x0][0x388] ;  /* 0x0000e200ff087b82 */ /* 0x000e220000000a00 */
[----:B------:R-:W-:Y:S02]  /*2340*/  R2UR UR4, R28 ;  /* 0x000000001c0472ca */ /* 0x000fe400000e0000 */
[----:B------:R-:W-:-:S13]  /*2350*/  R2UR UR5, R29 ;  /* 0x000000001d0572ca */ /* 0x000fda00000e0000 */
[----:B0-----:R-:W2:Y:S01]  /*2360*/  LDG.E R0, desc[UR4][R8.64+0x8] ;  /* 0x0000080408007981 */ /* 0x001ea2000c1e1900 */
[----:B------:R0:W1:Y:S01]  /*2370*/  LDC.64 R10, c[0x4][R16] ;  /* 0x01000000100a7b82 */ /* 0x0000620000000a00 */
[----:B------:R-:W3:Y:S01]  /*2380*/  LDCU.64 UR4, c[0x4][0x20] ;  /* 0x01000400ff0477ac */ /* 0x000ee20008000a00 */
[----:B------:R-:W-:Y:S02]  /*2390*/  IMAD.MOV.U32 R6, RZ, RZ, R18 ;  /* 0x000000ffff067224 */ /* 0x000fe400078e0012 */
[----:B------:R-:W-:Y:S02]  /*23a0*/  IMAD.MOV.U32 R7, RZ, RZ, R2 ;  /* 0x000000ffff077224 */ /* 0x000fe400078e0002 */
[----:B---3--:R-:W-:Y:S01]  /*23b0*/  IMAD.U32 R4, RZ, RZ, UR4 ;  /* 0x00000004ff047e24 */ /* 0x008fe2000f8e00ff */
[----:B------:R-:W-:Y:S01]  /*23c0*/  MOV R5, UR5 ;  /* 0x0000000500057c02 */ /* 0x000fe20008000f00 */
[----:B-12---:R0:W-:Y:S06]  /*23d0*/  STL [R1], R0 ;  /* 0x0000000001007387 */ /* 0x0061ec0000100800 */
[----:B------:R-:W-:-:S07]  /*23e0*/  LEPC R20, `(.L_x_48) ;  /* 0x000000001014794e */ /* 0x000fce0000000000 */
[----:B0-----:R-:W-:Y:S05]  /*23f0*/  CALL.ABS.NOINC R10 ;  /* 0x000000000a007343 */ /* 0x001fea0003c00000 */
.L_x_48:
        /* <DEDUP_REMOVED lines=10> */
.L_x_49:
[----:B------:R-:W0:Y:S01]  /*24a0*/  LDC.64 R8, c[0x0][0x388] ;  /* 0x0000e200ff087b82 */ /* 0x000e220000000a00 */
[----:B------:R-:W-:Y:S02]  /*24b0*/  R2UR UR4, R28 ;  /* 0x000000001c0472ca */ /* 0x000fe400000e0000 */
[----:B------:R-:W-:-:S13]  /*24c0*/  R2UR UR5, R29 ;  /* 0x000000001d0572ca */ /* 0x000fda00000e0000 */
[----:B0-----:R-:W2:Y:S01]  /*24d0*/  LDG.E R0, desc[UR4][R8.64+0xc] ;  /* 0x00000c0408007981 */ /* 0x001ea2000c1e1900 */
[----:B------:R0:W1:Y:S01]  /*24e0*/  LDC.64 R10, c[0x4][R16] ;  /* 0x01000000100a7b82 */ /* 0x0000620000000a00 */
[----:B------:R-:W3:Y:S01]  /*24f0*/  LDCU.64 UR4, c[0x4][0x20] ;  /* 0x01000400ff0477ac */ /* 0x000ee20008000a00 */
[----:B------:R-:W-:Y:S02]  /*2500*/  IMAD.MOV.U32 R6, RZ, RZ, R18 ;  /* 0x000000ffff067224 */ /* 0x000fe400078e0012 */
[----:B------:R-:W-:Y:S01]  /*2510*/  IMAD.MOV.U32 R7, RZ, RZ, R2 ;  /* 0x000000ffff077224 */ /* 0x000fe200078e0002 */
[----:B---3--:R-:W-:Y:S01]  /*2520*/  MOV R4, UR4 ;  /* 0x0000000400047c02 */ /* 0x008fe20008000f00 */
[----:B------:R-:W-:Y:S01]  /*2530*/  IMAD.U32 R5, RZ, RZ, UR5 ;  /* 0x00000005ff057e24 */ /* 0x000fe2000f8e00ff */
[----:B-12---:R0:W-:Y:S06]  /*2540*/  STL [R1], R0 ;  /* 0x0000000001007387 */ /* 0x0061ec0000100800 */
[----:B------:R-:W-:-:S07]  /*2550*/  LEPC R20, `(.L_x_50) ;  /* 0x000000001014794e */ /* 0x000fce0000000000 */
[----:B0-----:R-:W-:Y:S05]  /*2560*/  CALL.ABS.NOINC R10 ;  /* 0x000000000a007343 */ /* 0x001fea0003c00000 */
.L_x_50:
[----:B------:R-:W-:Y:S01]  /*2570*/  IMAD.MOV.U32 R0, RZ, RZ, 0x4 ;  /* 0x00000004ff007424 */ /* 0x000fe200078e00ff */
[----:B------:R0:W1:Y:S01]  /*2580*/  LDC.64 R8, c[0x4][R16] ;  /* 0x0100000010087b82 */ /* 0x0000620000000a00 */
[----:B------:R-:W2:Y:S01]  /*2590*/  LDCU.64 UR4, c[0x4][0x10] ;  /* 0x01000200ff0477ac */ /* 0x000ea20008000a00 */
[----:B------:R-:W-:Y:S01]  /*25a0*/  IMAD.MOV.U32 R6, RZ, RZ, R18 ;  /* 0x000000ffff067224 */ /* 0x000fe200078e0012 */
[----:B------:R-:W-:Y:S01]  /*25b0*/  MOV R7, R2 ;  /* 0x0000000200077202 */ /* 0x000fe20000000f00 */
[----:B------:R0:W-:Y:S01]  /*25c0*/  STL [R1], R0 ;  /* 0x0000000001007387 */ /* 0x0001e20000100800 */
[----:B--2---:R-:W-:Y:S02]  /*25d0*/  IMAD.U32 R4, RZ, RZ, UR4 ;  /* 0x00000004ff047e24 */ /* 0x004fe4000f8e00ff */
[----:B0-----:R-:W-:-:S07]  /*25e0*/  IMAD.U32 R5, RZ, RZ, UR5 ;  /* 0x00000005ff057e24 */ /* 0x001fce000f8e00ff */
[----:B------:R-:W-:-:S07]  /*25f0*/  LEPC R20, `(.L_x_51) ;  /* 0x000000001014794e */ /* 0x000fce0000000000 */
[----:B-1----:R-:W-:Y:S05]  /*2600*/  CALL.ABS.NOINC R8 ;  /* 0x0000000008007343 */ /* 0x002fea0003c00000 */
.L_x_51:
[----:B------:R-:W0:Y:S01]  /*2610*/  LDC.64 R8, c[0x0][0x388] ;  /* 0x0000e200ff087b82 */ /* 0x000e220000000a00 */
[----:B------:R-:W-:Y:S02]  /*2620*/  R2UR UR4, R28 ;  /* 0x000000001c0472ca */ /* 0x000fe400000e0000 */
[----:B------:R-:W-:-:S13]  /*2630*/  R2UR UR5, R29 ;  /* 0x000000001d0572ca */ /* 0x000fda00000e0000 */
[----:B0-----:R-:W2:Y:S01]  /*2640*/  LDG.E R0, desc[UR4][R8.64+0x10] ;  /* 0x0000100408007981 */ /* 0x001ea2000c1e1900 */
[----:B------:R-:W0:Y:S01]  /*2650*/  LDC.64 R16, c[0x4][R16] ;  /* 0x0100000010107b82 */ /* 0x000e220000000a00 */
[----:B------:R-:W1:Y:S01]  /*2660*/  LDCU.64 UR4, c[0x4][0x20] ;  /* 0x01000400ff0477ac */ /* 0x000e620008000a00 */
[----:B------:R-:W-:Y:S02]  /*2670*/  IMAD.MOV.U32 R6, RZ, RZ, R18 ;  /* 0x000000ffff067224 */ /* 0x000fe400078e0012 */
[----:B------:R-:W-:Y:S02]  /*2680*/  IMAD.MOV.U32 R7, RZ, RZ, R2 ;  /* 0x000000ffff077224 */ /* 0x000fe400078e0002 */
[----:B-1----:R-:W-:Y:S02]  /*2690*/  IMAD.U32 R4, RZ, RZ, UR4 ;  /* 0x00000004ff047e24 */ /* 0x002fe4000f8e00ff */
[----:B------:R-:W-:Y:S01]  /*26a0*/  IMAD.U32 R5, RZ, RZ, UR5 ;  /* 0x00000005ff057e24 */ /* 0x000fe2000f8e00ff */
[----:B0-2---:R1:W-:Y:S06]  /*26b0*/  STL [R1], R0 ;  /* 0x0000000001007387 */ /* 0x0053ec0000100800 */
[----:B------:R-:W-:-:S07]  /*26c0*/  LEPC R20, `(.L_x_42) ;  /* 0x000000001014794e */ /* 0x000fce0000000000 */
[----:B-1----:R-:W-:Y:S05]  /*26d0*/  CALL.ABS.NOINC R16 ;  /* 0x0000000010007343 */ /* 0x002fea0003c00000 */
.L_x_42:
[----:B------:R-:W-:Y:S01]  /*26e0*/  MOV R0, 0x0 ;  /* 0x0000000000007802 */ /* 0x000fe20000000f00 */
[----:B------:R-:W0:Y:S01]  /*26f0*/  LDCU.64 UR4, c[0x4][0x28] ;  /* 0x01000500ff0477ac */ /* 0x000e220008000a00 */
[----:B------:R-:W-:Y:S02]  /*2700*/  CS2R R6, SRZ ;  /* 0x0000000000067805 */ /* 0x000fe4000001ff00 */
[----:B------:R1:W2:Y:S01]  /*2710*/  LDC.64 R2, c[0x4][R0] ;  /* 0x0100000000027b82 */ /* 0x0002a20000000a00 */
[----:B0-----:R-:W-:Y:S02]  /*2720*/  IMAD.U32 R4, RZ, RZ, UR4 ;  /* 0x00000004ff047e24 */ /* 0x001fe4000f8e00ff */
[----:B-1----:R-:W-:-:S07]  /*2730*/  IMAD.U32 R5, RZ, RZ, UR5 ;  /* 0x00000005ff057e24 */ /* 0x002fce000f8e00ff */
[----:B------:R-:W-:-:S07]  /*2740*/  LEPC R20, `(.L_x_52) ;  /* 0x000000001014794e */ /* 0x000fce0000000000 */
[----:B--2---:R-:W-:Y:S05]  /*2750*/  CALL.ABS.NOINC R2 ;  /* 0x0000000002007343 */ /* 0x004fea0003c00000 */
.L_x_52:
[----:B------:R-:W-:Y:S05]  /*2760*/  EXIT ;  /* 0x000000000000794d */ /* 0x000fea0003800000 */
.L_x_53:
[----:B------:R-:W-:-:S00]  /*2770*/  BRA `(.L_x_53) ;  /* 0xfffffffc00fc7947 */ /* 0x000fc0000383ffff */
[----:B------:R-:W-:-:S00]  /*2780*/  NOP ;  /* 0x0000000000007918 */ /* 0x000fc00000000000 */
[----:B------:R-:W-:-:S00]  /*2790*/  NOP ;  /* 0x0000000000007918 */ /* 0x000fc00000000000 */
[----:B------:R-:W-:-:S00]  /*27a0*/  NOP ;  /* 0x0000000000007918 */ /* 0x000fc00000000000 */
[----:B------:R-:W-:-:S00]  /*27b0*/  NOP ;  /* 0x0000000000007918 */ /* 0x000fc00000000000 */
[----:B------:R-:W-:-:S00]  /*27c0*/  NOP ;  /* 0x0000000000007918 */ /* 0x000fc00000000000 */
[----:B------:R-:W-:-:S00]  /*27d0*/  NOP ;  /* 0x0000000000007918 */ /* 0x000fc00000000000 */
[----:B------:R-:W-:-:S00]  /*27e0*/  NOP ;  /* 0x0000000000007918 */ /* 0x000fc00000000000 */
[----:B------:R-:W-:-:S00]  /*27f0*/  NOP ;  /* 0x0000000000007918 */ /* 0x000fc00000000000 */
.L_x_54:


//--------------------- .nv.global.init           --------------------------
	.section	.nv.global.init,"aw",@progbits
.nv.global.init:
	.type		$str$2,@object
	.size		$str$2,($str$1 - $str$2)
$str$2:
        /*0000*/ 	.byte	0x25, 0x66, 0x20, 0x00
	.type		$str$1,@object
	.size		$str$1,($str$3 - $str$1)
$str$1:
        /*0004*/ 	.byte	0x44, 0x61, 0x74, 0x61, 0x20, 0x25, 0x64, 0x3a, 0x20, 0x00
	.type		$str$3,@object
	.size		$str$3,($str - $str$3)
$str$3:
        /*000e*/ 	.byte	0x4c, 0x61, 0x62, 0x65, 0x6c, 0x3a, 0x20, 0x25, 0x64, 0x0a, 0x00
	.type		$str,@object
	.size		$str,($str$4 - $str)
$str:
        /*0019*/ 	.byte	0x54, 0x68, 0x72, 0x65, 0x61, 0x64, 0x20, 0x25, 0x64, 0x20, 0x25, 0x64, 0x0a, 0x00
	.type		$str$4,@object
	.size		$str$4,(.L_4 - $str$4)
$str$4:
        /*0027*/ 	.byte	0x46, 0x69, 0x6e, 0x69, 0x73, 0x68, 0x65, 0x64, 0x20, 0x70, 0x72, 0x69, 0x6e, 0x74, 0x69, 0x6e
        /*0037*/ 	.byte	0x67, 0x20, 0x74, 0x6f, 0x70, 0x20, 0x35, 0x20, 0x64, 0x61, 0x74, 0x61, 0x0a, 0x00
.L_4:


//--------------------- .nv.shared.reserved.0     --------------------------
	.section	.nv.shared.reserved.0,"aw",@nobits
	.weak		__nv_reservedSMEM_offset_0_alias
	.size		__nv_reservedSMEM_offset_0_alias, 0, 64
	.other		__nv_reservedSMEM_offset_0_alias,@"STO_CUDA_RESERVED_SHARED STV_DEFAULT"
__nv_reservedSMEM_offset_0_alias:
	.zero		0
	.zero		64


//--------------------- .nv.constant0._Z3knnPdPiiiS_iS_ --------------------------
	.section	.nv.constant0._Z3knnPdPiiiS_iS_,"a",@progbits
	.sectionflags	@""
	.align	4
.nv.constant0._Z3knnPdPiiiS_iS_:
	.zero		944


//--------------------- SYMBOLS --------------------------

	.type		.nv.reservedSmem.offset0,@object
	.size		.nv.reservedSmem.offset0,0x4
	.type		vprintf,@function
